//
// Generated by NVIDIA NVVM Compiler
//
// Compiler Build ID: CL-36424714
// Cuda compilation tools, release 13.0, V13.0.88
// Based on NVVM 20.0.0
//

.version 9.0
.target sm_100
.address_size 64

	// .globl	_Z16globalBinCounterPiS_ii
.global .align 4 .u32 gTileCounter;
// _ZZ8oneSweepPiS_S_S_iiE19shared_current_tile has been demoted
// _ZZ8oneSweepPiS_S_S_iiE12local_offset has been demoted
// _ZZ8oneSweepPiS_S_S_iiE12counter_full has been demoted
// _ZZ8oneSweepPiS_S_S_iiE11tile_offset has been demoted
.extern .shared .align 16 .b8 local_counter[];

.visible .entry _Z16globalBinCounterPiS_ii(
	.param .u64 .ptr .align 1 _Z16globalBinCounterPiS_ii_param_0,
	.param .u64 .ptr .align 1 _Z16globalBinCounterPiS_ii_param_1,
	.param .u32 _Z16globalBinCounterPiS_ii_param_2,
	.param .u32 _Z16globalBinCounterPiS_ii_param_3
)
{
	.reg .pred 	%p<12>;
	.reg .b32 	%r<177>;
	.reg .b64 	%rd<9>;

	ld.param.u64 	%rd3, [_Z16globalBinCounterPiS_ii_param_0];
	ld.param.u64 	%rd4, [_Z16globalBinCounterPiS_ii_param_1];
	ld.param.u32 	%r27, [_Z16globalBinCounterPiS_ii_param_2];
	ld.param.u32 	%r28, [_Z16globalBinCounterPiS_ii_param_3];
	mov.u32 	%r176, %tid.x;
	and.b32  	%r171, %r176, 31;
	shl.b32 	%r29, %r176, 3;
	and.b32  	%r30, %r29, 7936;
	mul.lo.s32 	%r3, %r27, %r30;
	shl.b32 	%r4, %r27, 8;
	setp.ge.s32 	%p1, %r171, %r4;
	@%p1 bra 	$L__BB0_6;
	not.b32 	%r31, %r171;
	add.s32 	%r32, %r4, %r31;
	shr.u32 	%r33, %r32, 5;
	add.s32 	%r5, %r33, 1;
	setp.lt.u32 	%p2, %r32, 480;
	@%p2 bra 	$L__BB0_4;
	and.b32  	%r6, %r5, 268435440;
	mov.b32 	%r170, 0;
$L__BB0_3:
	.pragma "nounroll";
	add.s32 	%r35, %r3, %r171;
	shl.b32 	%r36, %r35, 2;
	mov.u32 	%r37, local_counter;
	add.s32 	%r38, %r37, %r36;
	mov.b32 	%r39, 0;
	st.shared.u32 	[%r38], %r39;
	st.shared.u32 	[%r38+128], %r39;
	st.shared.u32 	[%r38+256], %r39;
	st.shared.u32 	[%r38+384], %r39;
	st.shared.u32 	[%r38+512], %r39;
	st.shared.u32 	[%r38+640], %r39;
	st.shared.u32 	[%r38+768], %r39;
	st.shared.u32 	[%r38+896], %r39;
	st.shared.u32 	[%r38+1024], %r39;
	st.shared.u32 	[%r38+1152], %r39;
	st.shared.u32 	[%r38+1280], %r39;
	st.shared.u32 	[%r38+1408], %r39;
	st.shared.u32 	[%r38+1536], %r39;
	st.shared.u32 	[%r38+1664], %r39;
	st.shared.u32 	[%r38+1792], %r39;
	st.shared.u32 	[%r38+1920], %r39;
	add.s32 	%r171, %r171, 512;
	add.s32 	%r170, %r170, 16;
	setp.ne.s32 	%p3, %r170, %r6;
	@%p3 bra 	$L__BB0_3;
$L__BB0_4:
	and.b32  	%r40, %r5, 8;
	setp.eq.s32 	%p4, %r40, 0;
	@%p4 bra 	$L__BB0_6;
	add.s32 	%r41, %r3, %r171;
	shl.b32 	%r42, %r41, 2;
	mov.u32 	%r43, local_counter;
	add.s32 	%r44, %r43, %r42;
	mov.b32 	%r45, 0;
	st.shared.u32 	[%r44], %r45;
	st.shared.u32 	[%r44+128], %r45;
	st.shared.u32 	[%r44+256], %r45;
	st.shared.u32 	[%r44+384], %r45;
	st.shared.u32 	[%r44+512], %r45;
	st.shared.u32 	[%r44+640], %r45;
	st.shared.u32 	[%r44+768], %r45;
	st.shared.u32 	[%r44+896], %r45;
$L__BB0_6:
	bar.sync 	0;
	mov.u32 	%r46, %ctaid.x;
	mov.u32 	%r12, %ntid.x;
	mad.lo.s32 	%r172, %r46, %r12, %r176;
	setp.ge.s32 	%p5, %r172, %r28;
	@%p5 bra 	$L__BB0_9;
	mov.u32 	%r47, %nctaid.x;
	mul.lo.s32 	%r14, %r47, %r12;
	cvta.to.global.u64 	%rd1, %rd3;
	mov.u32 	%r52, local_counter;
$L__BB0_8:
	mul.wide.s32 	%rd5, %r172, 4;
	add.s64 	%rd6, %rd1, %rd5;
	ld.global.u32 	%r48, [%rd6];
	and.b32  	%r49, %r48, 255;
	add.s32 	%r50, %r3, %r49;
	shl.b32 	%r51, %r50, 2;
	add.s32 	%r53, %r52, %r51;
	atom.shared.add.u32 	%r54, [%r53], 1;
	shr.u32 	%r55, %r48, 8;
	and.b32  	%r56, %r55, 255;
	add.s32 	%r57, %r56, %r3;
	shl.b32 	%r58, %r57, 2;
	add.s32 	%r59, %r52, %r58;
	atom.shared.add.u32 	%r60, [%r59+1024], 1;
	shr.u32 	%r61, %r48, 16;
	and.b32  	%r62, %r61, 255;
	add.s32 	%r63, %r62, %r3;
	shl.b32 	%r64, %r63, 2;
	add.s32 	%r65, %r52, %r64;
	atom.shared.add.u32 	%r66, [%r65+2048], 1;
	shr.u32 	%r67, %r48, 24;
	add.s32 	%r68, %r67, %r3;
	shl.b32 	%r69, %r68, 2;
	add.s32 	%r70, %r52, %r69;
	atom.shared.add.u32 	%r71, [%r70+3072], 1;
	add.s32 	%r172, %r172, %r14;
	setp.lt.s32 	%p6, %r172, %r28;
	@%p6 bra 	$L__BB0_8;
$L__BB0_9:
	bar.sync 	0;
	shl.b32 	%r17, %r27, 3;
	setp.ge.s32 	%p7, %r176, %r17;
	@%p7 bra 	$L__BB0_14;
	mov.u32 	%r75, local_counter;
	mov.u32 	%r173, %r176;
$L__BB0_11:
	shl.b32 	%r74, %r173, 10;
	add.s32 	%r19, %r75, %r74;
	mov.b32 	%r175, 0;
	mov.b32 	%r174, 64;
$L__BB0_12:
	add.s32 	%r76, %r19, %r174;
	ld.shared.v4.u32 	{%r77, %r78, %r79, %r80}, [%r76+-64];
	add.s32 	%r81, %r77, %r175;
	add.s32 	%r82, %r78, %r81;
	add.s32 	%r83, %r79, %r82;
	st.shared.v4.u32 	[%r76+-64], {%r175, %r81, %r82, %r83};
	add.s32 	%r84, %r80, %r83;
	ld.shared.v4.u32 	{%r85, %r86, %r87, %r88}, [%r76+-48];
	add.s32 	%r89, %r85, %r84;
	add.s32 	%r90, %r86, %r89;
	add.s32 	%r91, %r87, %r90;
	st.shared.v4.u32 	[%r76+-48], {%r84, %r89, %r90, %r91};
	add.s32 	%r92, %r88, %r91;
	ld.shared.v4.u32 	{%r93, %r94, %r95, %r96}, [%r76+-32];
	add.s32 	%r97, %r93, %r92;
	add.s32 	%r98, %r94, %r97;
	add.s32 	%r99, %r95, %r98;
	st.shared.v4.u32 	[%r76+-32], {%r92, %r97, %r98, %r99};
	add.s32 	%r100, %r96, %r99;
	ld.shared.v4.u32 	{%r101, %r102, %r103, %r104}, [%r76+-16];
	add.s32 	%r105, %r101, %r100;
	add.s32 	%r106, %r102, %r105;
	add.s32 	%r107, %r103, %r106;
	st.shared.v4.u32 	[%r76+-16], {%r100, %r105, %r106, %r107};
	add.s32 	%r108, %r104, %r107;
	ld.shared.v4.u32 	{%r109, %r110, %r111, %r112}, [%r76];
	add.s32 	%r113, %r109, %r108;
	add.s32 	%r114, %r110, %r113;
	add.s32 	%r115, %r111, %r114;
	st.shared.v4.u32 	[%r76], {%r108, %r113, %r114, %r115};
	add.s32 	%r116, %r112, %r115;
	ld.shared.v4.u32 	{%r117, %r118, %r119, %r120}, [%r76+16];
	add.s32 	%r121, %r117, %r116;
	add.s32 	%r122, %r118, %r121;
	add.s32 	%r123, %r119, %r122;
	st.shared.v4.u32 	[%r76+16], {%r116, %r121, %r122, %r123};
	add.s32 	%r124, %r120, %r123;
	ld.shared.v4.u32 	{%r125, %r126, %r127, %r128}, [%r76+32];
	add.s32 	%r129, %r125, %r124;
	add.s32 	%r130, %r126, %r129;
	add.s32 	%r131, %r127, %r130;
	st.shared.v4.u32 	[%r76+32], {%r124, %r129, %r130, %r131};
	add.s32 	%r132, %r128, %r131;
	ld.shared.v4.u32 	{%r133, %r134, %r135, %r136}, [%r76+48];
	add.s32 	%r137, %r133, %r132;
	add.s32 	%r138, %r134, %r137;
	add.s32 	%r139, %r135, %r138;
	st.shared.v4.u32 	[%r76+48], {%r132, %r137, %r138, %r139};
	add.s32 	%r175, %r136, %r139;
	add.s32 	%r174, %r174, 128;
	setp.ne.s32 	%p8, %r174, 1088;
	@%p8 bra 	$L__BB0_12;
	add.s32 	%r173, %r173, %r12;
	setp.lt.s32 	%p9, %r173, %r17;
	@%p9 bra 	$L__BB0_11;
$L__BB0_14:
	bar.sync 	0;
	setp.ge.s32 	%p10, %r176, %r4;
	@%p10 bra 	$L__BB0_17;
	cvta.to.global.u64 	%rd2, %rd4;
	mov.u32 	%r141, local_counter;
	shl.b32 	%r144, %r4, 2;
	shl.b32 	%r151, %r27, 11;
	shl.b32 	%r158, %r27, 12;
$L__BB0_16:
	shl.b32 	%r140, %r176, 2;
	add.s32 	%r142, %r141, %r140;
	ld.shared.u32 	%r143, [%r142];
	add.s32 	%r145, %r142, %r144;
	ld.shared.u32 	%r146, [%r145];
	add.s32 	%r147, %r146, %r143;
	add.s32 	%r148, %r145, %r144;
	ld.shared.u32 	%r149, [%r148];
	add.s32 	%r150, %r149, %r147;
	add.s32 	%r152, %r145, %r151;
	ld.shared.u32 	%r153, [%r152];
	add.s32 	%r154, %r153, %r150;
	add.s32 	%r155, %r152, %r144;
	ld.shared.u32 	%r156, [%r155];
	add.s32 	%r157, %r156, %r154;
	add.s32 	%r159, %r145, %r158;
	ld.shared.u32 	%r160, [%r159];
	add.s32 	%r161, %r160, %r157;
	add.s32 	%r162, %r159, %r144;
	ld.shared.u32 	%r163, [%r162];
	add.s32 	%r164, %r163, %r161;
	add.s32 	%r165, %r159, %r151;
	ld.shared.u32 	%r166, [%r165];
	add.s32 	%r167, %r166, %r164;
	mul.wide.s32 	%rd7, %r176, 4;
	add.s64 	%rd8, %rd2, %rd7;
	atom.global.add.u32 	%r168, [%rd8], %r167;
	add.s32 	%r176, %r176, %r12;
	setp.lt.s32 	%p11, %r176, %r4;
	@%p11 bra 	$L__BB0_16;
$L__BB0_17:
	ret;

}
	// .globl	_Z8oneSweepPiS_S_S_ii
.visible .entry _Z8oneSweepPiS_S_S_ii(
	.param .u64 .ptr .align 1 _Z8oneSweepPiS_S_S_ii_param_0,
	.param .u64 .ptr .align 1 _Z8oneSweepPiS_S_S_ii_param_1,
	.param .u64 .ptr .align 1 _Z8oneSweepPiS_S_S_ii_param_2,
	.param .u64 .ptr .align 1 _Z8oneSweepPiS_S_S_ii_param_3,
	.param .u32 _Z8oneSweepPiS_S_S_ii_param_4,
	.param .u32 _Z8oneSweepPiS_S_S_ii_param_5
)
{
	.reg .pred 	%p<61>;
	.reg .b16 	%rs<6>;
	.reg .b32 	%r<449>;
	.reg .b64 	%rd<51>;
	// demoted variable
	.shared .align 4 .u32 _ZZ8oneSweepPiS_S_S_iiE19shared_current_tile;
	// demoted variable
	.shared .align 4 .b8 _ZZ8oneSweepPiS_S_S_iiE12local_offset[4096];
	// demoted variable
	.shared .align 4 .b8 _ZZ8oneSweepPiS_S_S_iiE12counter_full[9216];
	// demoted variable
	.shared .align 4 .b8 _ZZ8oneSweepPiS_S_S_iiE11tile_offset[1024];
	ld.param.u64 	%rd7, [_Z8oneSweepPiS_S_S_ii_param_0];
	ld.param.u64 	%rd8, [_Z8oneSweepPiS_S_S_ii_param_1];
	ld.param.u64 	%rd9, [_Z8oneSweepPiS_S_S_ii_param_2];
	ld.param.u64 	%rd10, [_Z8oneSweepPiS_S_S_ii_param_3];
	ld.param.u32 	%r119, [_Z8oneSweepPiS_S_S_ii_param_4];
	cvta.to.global.u64 	%rd1, %rd9;
	cvta.to.global.u64 	%rd2, %rd8;
	cvta.to.global.u64 	%rd3, %rd10;
	cvta.to.global.u64 	%rd4, %rd7;
	mov.u32 	%r439, %tid.x;
	setp.ne.s32 	%p1, %r439, 0;
	@%p1 bra 	$L__BB1_2;
	atom.global.add.u32 	%r121, [gTileCounter], 1;
	st.shared.u32 	[_ZZ8oneSweepPiS_S_S_iiE19shared_current_tile], %r121;
$L__BB1_2:
	bar.sync 	0;
	ld.shared.u32 	%r2, [_ZZ8oneSweepPiS_S_S_iiE19shared_current_tile];
	add.s32 	%r122, %r119, 1023;
	shr.s32 	%r123, %r122, 31;
	shr.u32 	%r124, %r123, 22;
	add.s32 	%r125, %r122, %r124;
	shr.s32 	%r126, %r125, 10;
	setp.ge.s32 	%p2, %r2, %r126;
	@%p2 bra 	$L__BB1_52;
	shr.u32 	%r3, %r439, 5;
	and.b32  	%r4, %r439, 31;
	shl.b32 	%r127, %r2, 10;
	and.b32  	%r5, %r439, 992;
	shl.b32 	%r128, %r439, 2;
	and.b32  	%r6, %r128, 3968;
	or.b32  	%r7, %r6, %r4;
	add.s32 	%r446, %r7, %r127;
	add.s32 	%r129, %r6, %r127;
	add.s32 	%r9, %r129, 128;
	min.s32 	%r10, %r119, %r9;
	mov.u32 	%r11, %ntid.x;
	add.s32 	%r12, %r439, %r11;
	cvt.u16.u32 	%rs3, %r12;
	sub.s16 	%rs4, 2303, %rs3;
	cvt.u16.u32 	%rs5, %r11;
	div.u16 	%rs1, %rs4, %rs5;
	and.b16  	%rs2, %rs1, 3;
	setp.eq.s16 	%p3, %rs2, 2;
	mov.u32 	%r418, %r439;
	@%p3 bra 	$L__BB1_6;
	cvt.u32.u16 	%r13, %rs2;
	mov.b32 	%r417, 0;
	mov.u32 	%r418, %r439;
$L__BB1_5:
	.pragma "nounroll";
	shl.b32 	%r131, %r418, 2;
	mov.u32 	%r132, _ZZ8oneSweepPiS_S_S_iiE12counter_full;
	add.s32 	%r133, %r132, %r131;
	mov.b32 	%r134, 0;
	st.shared.u32 	[%r133], %r134;
	add.s32 	%r418, %r418, %r11;
	add.s32 	%r417, %r417, 1;
	xor.b32  	%r135, %r417, %r13;
	setp.ne.s32 	%p4, %r135, 2;
	@%p4 bra 	$L__BB1_5;
$L__BB1_6:
	setp.lt.u16 	%p5, %rs1, 2;
	@%p5 bra 	$L__BB1_9;
	shl.b32 	%r19, %r11, 2;
	shl.b32 	%r136, %r418, 2;
	mov.u32 	%r137, _ZZ8oneSweepPiS_S_S_iiE12counter_full;
	add.s32 	%r419, %r137, %r136;
	shl.b32 	%r21, %r11, 4;
	shl.b32 	%r22, %r11, 3;
	mul.lo.s32 	%r23, %r11, 12;
$L__BB1_8:
	mov.b32 	%r138, 0;
	st.shared.u32 	[%r419], %r138;
	add.s32 	%r139, %r419, %r19;
	st.shared.u32 	[%r139], %r138;
	add.s32 	%r140, %r419, %r22;
	st.shared.u32 	[%r140], %r138;
	add.s32 	%r141, %r419, %r23;
	st.shared.u32 	[%r141], %r138;
	add.s32 	%r418, %r418, %r19;
	add.s32 	%r419, %r419, %r21;
	setp.lt.u32 	%p6, %r418, 2304;
	@%p6 bra 	$L__BB1_8;
$L__BB1_9:
	bar.sync 	0;
	mad.lo.s32 	%r422, %r5, -3, %r7;
	shl.b32 	%r29, %r4, 2;
	add.s32 	%r142, %r6, %r29;
	mov.u32 	%r143, _ZZ8oneSweepPiS_S_S_iiE12local_offset;
	add.s32 	%r421, %r143, %r142;
$L__BB1_10:
	mov.b32 	%r144, 0;
	st.shared.u32 	[%r421], %r144;
	add.s32 	%r33, %r422, 256;
	add.s32 	%r421, %r421, 1024;
	setp.lt.u32 	%p7, %r422, 768;
	mov.u32 	%r422, %r33;
	@%p7 bra 	$L__BB1_10;
	bar.sync 	0;
	setp.ge.s32 	%p8, %r446, %r10;
	@%p8 bra 	$L__BB1_16;
	shl.b32 	%r146, %r3, 9;
	or.b32  	%r147, %r146, %r29;
	add.s32 	%r423, %r143, %r147;
	mov.b32 	%r426, 0;
	mov.u32 	%r424, %r446;
$L__BB1_13:
	ld.param.u32 	%r414, [_Z8oneSweepPiS_S_S_ii_param_5];
	mul.wide.s32 	%rd11, %r424, 4;
	add.s64 	%rd12, %rd4, %rd11;
	// begin inline asm
	activemask.b32 %r149;
	// end inline asm
	ld.global.u32 	%r150, [%rd12];
	shl.b32 	%r151, %r414, 3;
	shr.s32 	%r39, %r150, %r151;
	and.b32  	%r152, %r39, 1;
	setp.eq.b32 	%p9, %r152, 1;
	vote.sync.ballot.b32 	%r153, %p9, %r149;
	and.b32  	%r154, %r39, 2;
	shr.u32 	%r155, %r39, 1;
	and.b32  	%r156, %r155, 1;
	setp.eq.b32 	%p11, %r156, 1;
	vote.sync.ballot.b32 	%r157, %p11, %r149;
	and.b32  	%r158, %r39, 4;
	shr.u32 	%r159, %r39, 2;
	and.b32  	%r160, %r159, 1;
	setp.eq.b32 	%p13, %r160, 1;
	vote.sync.ballot.b32 	%r161, %p13, %r149;
	and.b32  	%r162, %r39, 8;
	shr.u32 	%r163, %r39, 3;
	and.b32  	%r164, %r163, 1;
	setp.eq.b32 	%p15, %r164, 1;
	vote.sync.ballot.b32 	%r165, %p15, %r149;
	and.b32  	%r166, %r39, 16;
	shr.u32 	%r167, %r39, 4;
	and.b32  	%r168, %r167, 1;
	setp.eq.b32 	%p17, %r168, 1;
	vote.sync.ballot.b32 	%r169, %p17, %r149;
	and.b32  	%r170, %r39, 32;
	shr.u32 	%r171, %r39, 5;
	and.b32  	%r172, %r171, 1;
	setp.eq.b32 	%p19, %r172, 1;
	vote.sync.ballot.b32 	%r173, %p19, %r149;
	and.b32  	%r174, %r39, 64;
	shr.u32 	%r175, %r39, 6;
	and.b32  	%r176, %r175, 1;
	setp.eq.b32 	%p21, %r176, 1;
	vote.sync.ballot.b32 	%r177, %p21, %r149;
	and.b32  	%r178, %r39, 128;
	shr.u32 	%r179, %r39, 7;
	and.b32  	%r180, %r179, 1;
	setp.eq.b32 	%p23, %r180, 1;
	vote.sync.ballot.b32 	%r181, %p23, %r149;
	setp.eq.s32 	%p25, %r152, 0;
	selp.b32 	%r182, %r149, 0, %p25;
	xor.b32  	%r183, %r153, %r182;
	setp.eq.s32 	%p26, %r154, 0;
	selp.b32 	%r184, %r149, 0, %p26;
	xor.b32  	%r185, %r157, %r184;
	and.b32  	%r186, %r183, %r185;
	setp.eq.s32 	%p27, %r158, 0;
	selp.b32 	%r187, %r149, 0, %p27;
	xor.b32  	%r188, %r161, %r187;
	and.b32  	%r189, %r186, %r188;
	setp.eq.s32 	%p28, %r162, 0;
	selp.b32 	%r190, %r149, 0, %p28;
	xor.b32  	%r191, %r165, %r190;
	and.b32  	%r192, %r189, %r191;
	setp.eq.s32 	%p29, %r166, 0;
	selp.b32 	%r193, %r149, 0, %p29;
	xor.b32  	%r194, %r169, %r193;
	and.b32  	%r195, %r192, %r194;
	setp.eq.s32 	%p30, %r170, 0;
	selp.b32 	%r196, %r149, 0, %p30;
	xor.b32  	%r197, %r173, %r196;
	and.b32  	%r198, %r195, %r197;
	setp.eq.s32 	%p31, %r174, 0;
	selp.b32 	%r199, %r149, 0, %p31;
	xor.b32  	%r200, %r177, %r199;
	and.b32  	%r201, %r198, %r200;
	setp.eq.s32 	%p32, %r178, 0;
	selp.b32 	%r202, %r149, 0, %p32;
	xor.b32  	%r203, %r181, %r202;
	and.b32  	%r204, %r201, %r203;
	and.b32  	%r40, %r204, %r149;
	brev.b32 	%r205, %r40;
	bfind.shiftamt.u32 	%r41, %r205;
	setp.ne.s32 	%p33, %r4, %r41;
	@%p33 bra 	$L__BB1_15;
	popc.b32 	%r206, %r40;
	shl.b32 	%r207, %r3, 10;
	shl.b32 	%r208, %r39, 2;
	and.b32  	%r209, %r208, 1020;
	or.b32  	%r210, %r207, %r209;
	mov.u32 	%r211, _ZZ8oneSweepPiS_S_S_iiE12counter_full;
	add.s32 	%r212, %r211, %r210;
	atom.shared.add.u32 	%r426, [%r212], %r206;
$L__BB1_15:
	shfl.sync.idx.b32	%r426|%p34, %r426, %r41, 31, %r40;
	mov.b32 	%r213, -1;
	shl.b32 	%r214, %r213, %r4;
	not.b32 	%r215, %r214;
	and.b32  	%r216, %r40, %r215;
	popc.b32 	%r217, %r216;
	add.s32 	%r218, %r426, %r217;
	st.shared.u32 	[%r423], %r218;
	add.s32 	%r424, %r424, 32;
	add.s32 	%r423, %r423, 128;
	setp.lt.s32 	%p35, %r424, %r10;
	@%p35 bra 	$L__BB1_13;
$L__BB1_16:
	bar.sync 	0;
	setp.gt.u32 	%p36, %r439, 255;
	@%p36 bra 	$L__BB1_18;
	shl.b32 	%r219, %r439, 2;
	mov.u32 	%r220, _ZZ8oneSweepPiS_S_S_iiE12counter_full;
	add.s32 	%r221, %r220, %r219;
	ld.shared.u32 	%r222, [%r221];
	mov.b32 	%r223, 0;
	st.shared.u32 	[%r221], %r223;
	ld.shared.u32 	%r224, [%r221+1024];
	st.shared.u32 	[%r221+1024], %r222;
	add.s32 	%r225, %r224, %r222;
	ld.shared.u32 	%r226, [%r221+2048];
	st.shared.u32 	[%r221+2048], %r225;
	add.s32 	%r227, %r226, %r225;
	ld.shared.u32 	%r228, [%r221+3072];
	st.shared.u32 	[%r221+3072], %r227;
	add.s32 	%r229, %r228, %r227;
	ld.shared.u32 	%r230, [%r221+4096];
	st.shared.u32 	[%r221+4096], %r229;
	add.s32 	%r231, %r230, %r229;
	ld.shared.u32 	%r232, [%r221+5120];
	st.shared.u32 	[%r221+5120], %r231;
	add.s32 	%r233, %r232, %r231;
	ld.shared.u32 	%r234, [%r221+6144];
	st.shared.u32 	[%r221+6144], %r233;
	add.s32 	%r235, %r234, %r233;
	ld.shared.u32 	%r236, [%r221+7168];
	st.shared.u32 	[%r221+7168], %r235;
	add.s32 	%r237, %r236, %r235;
	st.shared.u32 	[%r221+8192], %r237;
$L__BB1_18:
	setp.gt.u32 	%p37, %r439, 255;
	bar.sync 	0;
	setp.eq.s32 	%p38, %r2, 0;
	selp.b32 	%r47, -2147483648, 1073741824, %p38;
	@%p37 bra 	$L__BB1_25;
	shl.b32 	%r48, %r2, 8;
	max.u32 	%r238, %r12, 256;
	setp.lt.u32 	%p39, %r12, 256;
	selp.u32 	%r239, 1, 0, %p39;
	add.s32 	%r240, %r12, %r239;
	sub.s32 	%r241, %r238, %r240;
	div.u32 	%r242, %r241, %r11;
	add.s32 	%r49, %r242, %r239;
	and.b32  	%r243, %r49, 3;
	setp.eq.s32 	%p40, %r243, 3;
	mov.u32 	%r433, %r439;
	@%p40 bra 	$L__BB1_22;
	add.s32 	%r244, %r49, 1;
	and.b32  	%r245, %r244, 3;
	shl.b32 	%r246, %r439, 2;
	mov.u32 	%r247, _ZZ8oneSweepPiS_S_S_iiE12counter_full;
	add.s32 	%r248, %r246, %r247;
	add.s32 	%r429, %r248, 8192;
	shl.b32 	%r51, %r11, 2;
	add.s32 	%r428, %r439, %r48;
	neg.s32 	%r427, %r245;
	mad.lo.s32 	%r433, %r11, %r245, %r439;
$L__BB1_21:
	.pragma "nounroll";
	mul.wide.s32 	%rd13, %r428, 4;
	add.s64 	%rd14, %rd1, %rd13;
	ld.shared.u32 	%r249, [%r429];
	or.b32  	%r250, %r249, %r47;
	atom.global.exch.b32 	%r251, [%rd14], %r250;
	add.s32 	%r429, %r429, %r51;
	add.s32 	%r428, %r428, %r11;
	add.s32 	%r427, %r427, 1;
	setp.ne.s32 	%p41, %r427, 0;
	@%p41 bra 	$L__BB1_21;
$L__BB1_22:
	setp.lt.u32 	%p42, %r49, 3;
	@%p42 bra 	$L__BB1_25;
	shl.b32 	%r252, %r433, 2;
	mov.u32 	%r253, _ZZ8oneSweepPiS_S_S_iiE12counter_full;
	add.s32 	%r254, %r252, %r253;
	add.s32 	%r432, %r254, 8192;
	add.s32 	%r431, %r433, %r48;
	mul.wide.u32 	%rd15, %r11, 8;
	add.s64 	%rd5, %rd1, %rd15;
	mul.wide.u32 	%rd17, %r11, 4;
	mul.wide.u32 	%rd21, %r11, 12;
$L__BB1_24:
	mul.wide.s32 	%rd16, %r431, 4;
	add.s64 	%rd18, %rd1, %rd16;
	add.s64 	%rd19, %rd18, %rd17;
	add.s64 	%rd20, %rd5, %rd16;
	add.s64 	%rd22, %rd18, %rd21;
	ld.shared.u32 	%r255, [%r432];
	or.b32  	%r256, %r255, %r47;
	atom.global.exch.b32 	%r257, [%rd18], %r256;
	shl.b32 	%r258, %r11, 2;
	add.s32 	%r259, %r432, %r258;
	ld.shared.u32 	%r260, [%r259];
	or.b32  	%r261, %r260, %r47;
	atom.global.exch.b32 	%r262, [%rd19], %r261;
	shl.b32 	%r263, %r11, 3;
	add.s32 	%r264, %r432, %r263;
	ld.shared.u32 	%r265, [%r264];
	or.b32  	%r266, %r265, %r47;
	atom.global.exch.b32 	%r267, [%rd20], %r266;
	mad.lo.s32 	%r268, %r11, 12, %r432;
	ld.shared.u32 	%r269, [%r268];
	or.b32  	%r270, %r269, %r47;
	atom.global.exch.b32 	%r271, [%rd22], %r270;
	add.s32 	%r433, %r433, %r258;
	shl.b32 	%r272, %r11, 4;
	add.s32 	%r432, %r432, %r272;
	add.s32 	%r431, %r431, %r258;
	setp.lt.u32 	%p43, %r433, 256;
	@%p43 bra 	$L__BB1_24;
$L__BB1_25:
	setp.gt.u32 	%p44, %r439, 255;
	bar.sync 	0;
	@%p44 bra 	$L__BB1_32;
	max.u32 	%r273, %r12, 256;
	setp.lt.u32 	%p45, %r12, 256;
	selp.u32 	%r274, 1, 0, %p45;
	add.s32 	%r275, %r12, %r274;
	sub.s32 	%r276, %r273, %r275;
	div.u32 	%r277, %r276, %r11;
	add.s32 	%r70, %r277, %r274;
	and.b32  	%r278, %r70, 3;
	setp.eq.s32 	%p46, %r278, 3;
	mov.u32 	%r438, %r439;
	@%p46 bra 	$L__BB1_29;
	add.s32 	%r279, %r70, 1;
	and.b32  	%r280, %r279, 3;
	shl.b32 	%r281, %r439, 2;
	mov.u32 	%r282, _ZZ8oneSweepPiS_S_S_iiE11tile_offset;
	add.s32 	%r435, %r282, %r281;
	shl.b32 	%r72, %r11, 2;
	neg.s32 	%r434, %r280;
	mad.lo.s32 	%r438, %r11, %r280, %r439;
$L__BB1_28:
	.pragma "nounroll";
	mov.b32 	%r283, 0;
	st.shared.u32 	[%r435], %r283;
	add.s32 	%r435, %r435, %r72;
	add.s32 	%r434, %r434, 1;
	setp.ne.s32 	%p47, %r434, 0;
	@%p47 bra 	$L__BB1_28;
$L__BB1_29:
	setp.lt.u32 	%p48, %r70, 3;
	@%p48 bra 	$L__BB1_32;
	shl.b32 	%r80, %r11, 2;
	shl.b32 	%r284, %r438, 2;
	mov.u32 	%r285, _ZZ8oneSweepPiS_S_S_iiE11tile_offset;
	add.s32 	%r437, %r285, %r284;
	shl.b32 	%r82, %r11, 4;
	shl.b32 	%r83, %r11, 3;
	mul.lo.s32 	%r84, %r11, 12;
$L__BB1_31:
	mov.b32 	%r286, 0;
	st.shared.u32 	[%r437], %r286;
	add.s32 	%r287, %r437, %r80;
	st.shared.u32 	[%r287], %r286;
	add.s32 	%r288, %r437, %r83;
	st.shared.u32 	[%r288], %r286;
	add.s32 	%r289, %r437, %r84;
	st.shared.u32 	[%r289], %r286;
	add.s32 	%r438, %r438, %r80;
	add.s32 	%r437, %r437, %r82;
	setp.lt.u32 	%p49, %r438, 256;
	@%p49 bra 	$L__BB1_31;
$L__BB1_32:
	bar.sync 	0;
	setp.lt.s32 	%p50, %r2, 1;
	@%p50 bra 	$L__BB1_45;
	setp.gt.u32 	%p51, %r439, 255;
	@%p51 bra 	$L__BB1_44;
	shl.b32 	%r89, %r2, 8;
	add.s32 	%r90, %r89, -256;
	mov.u32 	%r291, _ZZ8oneSweepPiS_S_S_iiE11tile_offset;
$L__BB1_35:
	shl.b32 	%r290, %r439, 2;
	add.s32 	%r92, %r291, %r290;
	mov.u32 	%r93, %r90;
$L__BB1_36:
	add.s32 	%r292, %r93, %r439;
	mul.wide.u32 	%rd23, %r292, 4;
	add.s64 	%rd24, %rd1, %rd23;
	atom.global.or.b32 	%r94, [%rd24], 0;
	setp.gt.s32 	%p52, %r94, -1;
	@%p52 bra 	$L__BB1_38;
	and.b32  	%r293, %r94, 1073741823;
	ld.shared.u32 	%r294, [%r92];
	add.s32 	%r442, %r294, %r293;
	st.shared.u32 	[%r92], %r442;
	bra.uni 	$L__BB1_43;
$L__BB1_38:
	setp.lt.u32 	%p53, %r94, 1073741824;
	@%p53 bra 	$L__BB1_40;
	and.b32  	%r295, %r94, 1073741823;
	ld.shared.u32 	%r296, [%r92];
	add.s32 	%r297, %r296, %r295;
	st.shared.u32 	[%r92], %r297;
	add.s32 	%r93, %r93, -256;
	bra.uni 	$L__BB1_41;
$L__BB1_40:
	mov.b32 	%r298, 64;
	// begin inline asm
	nanosleep.u32 %r298;
	// end inline asm
$L__BB1_41:
	setp.gt.s32 	%p54, %r93, -1;
	@%p54 bra 	$L__BB1_36;
	ld.shared.u32 	%r442, [%r92];
$L__BB1_43:
	add.s32 	%r299, %r89, %r439;
	mul.wide.u32 	%rd25, %r299, 4;
	add.s64 	%rd26, %rd1, %rd25;
	mov.u32 	%r301, _ZZ8oneSweepPiS_S_S_iiE12counter_full;
	add.s32 	%r302, %r301, %r290;
	ld.shared.u32 	%r303, [%r302+8192];
	add.s32 	%r304, %r442, %r303;
	or.b32  	%r305, %r304, -2147483648;
	atom.global.exch.b32 	%r306, [%rd26], %r305;
	add.s32 	%r439, %r439, %r11;
	setp.lt.u32 	%p55, %r439, 256;
	@%p55 bra 	$L__BB1_35;
$L__BB1_44:
	bar.sync 	0;
$L__BB1_45:
	setp.ge.s32 	%p56, %r446, %r10;
	bar.sync 	0;
	@%p56 bra 	$L__BB1_52;
	ld.param.u32 	%r415, [_Z8oneSweepPiS_S_S_ii_param_5];
	shl.b32 	%r101, %r415, 3;
	shl.b32 	%r102, %r415, 8;
	shl.b32 	%r103, %r3, 8;
	add.s32 	%r307, %r9, -128;
	add.s32 	%r308, %r307, %r4;
	add.s32 	%r309, %r308, 32;
	max.s32 	%r310, %r10, %r309;
	not.b32 	%r311, %r4;
	add.s32 	%r312, %r310, %r311;
	sub.s32 	%r104, %r312, %r307;
	and.b32  	%r313, %r312, 96;
	setp.eq.s32 	%p57, %r313, 96;
	@%p57 bra 	$L__BB1_49;
	shl.b32 	%r314, %r3, 9;
	or.b32  	%r315, %r314, %r29;
	mov.u32 	%r316, _ZZ8oneSweepPiS_S_S_iiE12local_offset;
	add.s32 	%r444, %r316, %r315;
	shr.u32 	%r317, %r104, 5;
	add.s32 	%r318, %r317, 1;
	and.b32  	%r319, %r318, 3;
	neg.s32 	%r443, %r319;
$L__BB1_48:
	.pragma "nounroll";
	mul.wide.s32 	%rd27, %r446, 4;
	add.s64 	%rd28, %rd4, %rd27;
	ld.global.u32 	%r320, [%rd28];
	shr.s32 	%r321, %r320, %r101;
	and.b32  	%r322, %r321, 255;
	add.s32 	%r323, %r102, %r322;
	mul.wide.s32 	%rd29, %r323, 4;
	add.s64 	%rd30, %rd3, %rd29;
	ld.global.u32 	%r324, [%rd30];
	shl.b32 	%r325, %r321, 2;
	and.b32  	%r326, %r325, 1020;
	mov.u32 	%r327, _ZZ8oneSweepPiS_S_S_iiE11tile_offset;
	add.s32 	%r328, %r327, %r326;
	ld.shared.u32 	%r329, [%r328];
	add.s32 	%r330, %r329, %r324;
	add.s32 	%r331, %r103, %r322;
	shl.b32 	%r332, %r331, 2;
	mov.u32 	%r333, _ZZ8oneSweepPiS_S_S_iiE12counter_full;
	add.s32 	%r334, %r333, %r332;
	ld.shared.u32 	%r335, [%r334];
	add.s32 	%r336, %r330, %r335;
	ld.shared.u32 	%r337, [%r444];
	add.s32 	%r338, %r336, %r337;
	mul.wide.s32 	%rd31, %r338, 4;
	add.s64 	%rd32, %rd2, %rd31;
	st.global.u32 	[%rd32], %r320;
	add.s32 	%r446, %r446, 32;
	add.s32 	%r444, %r444, 128;
	add.s32 	%r443, %r443, 1;
	setp.ne.s32 	%p58, %r443, 0;
	@%p58 bra 	$L__BB1_48;
$L__BB1_49:
	setp.lt.u32 	%p59, %r104, 96;
	@%p59 bra 	$L__BB1_52;
	add.s64 	%rd6, %rd4, 256;
	shl.b32 	%r339, %r446, 2;
	shl.b32 	%r340, %r2, 12;
	sub.s32 	%r341, %r339, %r340;
	mov.u32 	%r342, _ZZ8oneSweepPiS_S_S_iiE12local_offset;
	add.s32 	%r343, %r341, %r342;
	add.s32 	%r447, %r343, 256;
	mov.u32 	%r351, _ZZ8oneSweepPiS_S_S_iiE11tile_offset;
	mov.u32 	%r357, _ZZ8oneSweepPiS_S_S_iiE12counter_full;
$L__BB1_51:
	mul.wide.s32 	%rd33, %r446, 4;
	add.s64 	%rd34, %rd6, %rd33;
	ld.global.u32 	%r344, [%rd34+-256];
	shr.s32 	%r345, %r344, %r101;
	and.b32  	%r346, %r345, 255;
	add.s32 	%r347, %r102, %r346;
	mul.wide.s32 	%rd35, %r347, 4;
	add.s64 	%rd36, %rd3, %rd35;
	ld.global.u32 	%r348, [%rd36];
	shl.b32 	%r349, %r345, 2;
	and.b32  	%r350, %r349, 1020;
	add.s32 	%r352, %r351, %r350;
	ld.shared.u32 	%r353, [%r352];
	add.s32 	%r354, %r353, %r348;
	add.s32 	%r355, %r103, %r346;
	shl.b32 	%r356, %r355, 2;
	add.s32 	%r358, %r357, %r356;
	ld.shared.u32 	%r359, [%r358];
	add.s32 	%r360, %r354, %r359;
	ld.shared.u32 	%r361, [%r447+-256];
	add.s32 	%r362, %r360, %r361;
	mul.wide.s32 	%rd37, %r362, 4;
	add.s64 	%rd38, %rd2, %rd37;
	st.global.u32 	[%rd38], %r344;
	ld.global.u32 	%r363, [%rd34+-128];
	shr.s32 	%r364, %r363, %r101;
	and.b32  	%r365, %r364, 255;
	add.s32 	%r366, %r102, %r365;
	mul.wide.s32 	%rd39, %r366, 4;
	add.s64 	%rd40, %rd3, %rd39;
	ld.global.u32 	%r367, [%rd40];
	shl.b32 	%r368, %r364, 2;
	and.b32  	%r369, %r368, 1020;
	add.s32 	%r370, %r351, %r369;
	ld.shared.u32 	%r371, [%r370];
	add.s32 	%r372, %r371, %r367;
	add.s32 	%r373, %r103, %r365;
	shl.b32 	%r374, %r373, 2;
	add.s32 	%r375, %r357, %r374;
	ld.shared.u32 	%r376, [%r375];
	add.s32 	%r377, %r372, %r376;
	ld.shared.u32 	%r378, [%r447+-128];
	add.s32 	%r379, %r377, %r378;
	mul.wide.s32 	%rd41, %r379, 4;
	add.s64 	%rd42, %rd2, %rd41;
	st.global.u32 	[%rd42], %r363;
	ld.global.u32 	%r380, [%rd34];
	shr.s32 	%r381, %r380, %r101;
	and.b32  	%r382, %r381, 255;
	add.s32 	%r383, %r102, %r382;
	mul.wide.s32 	%rd43, %r383, 4;
	add.s64 	%rd44, %rd3, %rd43;
	ld.global.u32 	%r384, [%rd44];
	shl.b32 	%r385, %r381, 2;
	and.b32  	%r386, %r385, 1020;
	add.s32 	%r387, %r351, %r386;
	ld.shared.u32 	%r388, [%r387];
	add.s32 	%r389, %r388, %r384;
	add.s32 	%r390, %r103, %r382;
	shl.b32 	%r391, %r390, 2;
	add.s32 	%r392, %r357, %r391;
	ld.shared.u32 	%r393, [%r392];
	add.s32 	%r394, %r389, %r393;
	ld.shared.u32 	%r395, [%r447];
	add.s32 	%r396, %r394, %r395;
	mul.wide.s32 	%rd45, %r396, 4;
	add.s64 	%rd46, %rd2, %rd45;
	st.global.u32 	[%rd46], %r380;
	ld.global.u32 	%r397, [%rd34+128];
	shr.s32 	%r398, %r397, %r101;
	and.b32  	%r399, %r398, 255;
	add.s32 	%r400, %r102, %r399;
	mul.wide.s32 	%rd47, %r400, 4;
	add.s64 	%rd48, %rd3, %rd47;
	ld.global.u32 	%r401, [%rd48];
	shl.b32 	%r402, %r398, 2;
	and.b32  	%r403, %r402, 1020;
	add.s32 	%r404, %r351, %r403;
	ld.shared.u32 	%r405, [%r404];
	add.s32 	%r406, %r405, %r401;
	add.s32 	%r407, %r103, %r399;
	shl.b32 	%r408, %r407, 2;
	add.s32 	%r409, %r357, %r408;
	ld.shared.u32 	%r410, [%r409];
	add.s32 	%r411, %r406, %r410;
	ld.shared.u32 	%r412, [%r447+128];
	add.s32 	%r413, %r411, %r412;
	mul.wide.s32 	%rd49, %r413, 4;
	add.s64 	%rd50, %rd2, %rd49;
	st.global.u32 	[%rd50], %r397;
	add.s32 	%r446, %r446, 128;
	add.s32 	%r447, %r447, 512;
	setp.lt.s32 	%p60, %r446, %r10;
	@%p60 bra 	$L__BB1_51;
$L__BB1_52:
	ret;

}


// ===== COMPILED SASS (sm_100) =====

	.target	sm_100

	.elftype	@"ET_EXEC"


//--------------------- .note.nv.tkinfo           --------------------------
	.section	.note.nv.tkinfo,"",@"SHT_NOTE"
	.sectionflags	@"SHF_NOTE_NV_TKINFO"
	.tkinfo
        /*0018*/ 	.word	0x00000002
        /*0030*/ 	.string	""
        /*0030*/ 	.string	"ptxas"
        /*0030*/ 	.string	"Cuda compilation tools, release 13.0, V13.0.88"
        /*0030*/ 	.string	"Build cuda_13.0.r13.0/compiler.36424714_0"
        /*0030*/ 	.string	"-arch sm_100 -m 64 "



//--------------------- .note.nv.cuinfo           --------------------------
	.section	.note.nv.cuinfo,"",@"SHT_NOTE"
	.sectionflags	@"SHF_NOTE_NV_CUINFO"
        /*0018*/ 	.short	0x0002
        /*001a*/ 	.short	0x0064
        /*001c*/ 	.short	0x0082
	.zero		2


//--------------------- .nv.info                  --------------------------
	.section	.nv.info,"",@"SHT_CUDA_INFO"
	.align	4


	//----- nvinfo : EIATTR_REGCOUNT
	.align		4
        /*0000*/ 	.byte	0x04, 0x2f
        /*0002*/ 	.short	(.L_2 - .L_1)
	.align		4
.L_1:
        /*0004*/ 	.word	index@(_Z16globalBinCounterPiS_ii)
        /*0008*/ 	.word	0x0000001e


	//----- nvinfo : EIATTR_FRAME_SIZE
	.align		4
.L_2:
        /*000c*/ 	.byte	0x04, 0x11
        /*000e*/ 	.short	(.L_4 - .L_3)
	.align		4
.L_3:
        /*0010*/ 	.word	index@(_Z16globalBinCounterPiS_ii)
        /*0014*/ 	.word	0x00000000


	//----- nvinfo : EIATTR_REGCOUNT
	.align		4
.L_4:
        /*0018*/ 	.byte	0x04, 0x2f
        /*001a*/ 	.short	(.L_6 - .L_5)
	.align		4
.L_5:
        /*001c*/ 	.word	index@(_Z8oneSweepPiS_S_S_ii)
        /*0020*/ 	.word	0x00000020


	//----- nvinfo : EIATTR_FRAME_SIZE
	.align		4
.L_6:
        /*0024*/ 	.byte	0x04, 0x11
        /*0026*/ 	.short	(.L_8 - .L_7)
	.align		4
.L_7:
        /*0028*/ 	.word	index@($__internal_0_$__cuda_sm20_div_u16)
        /*002c*/ 	.word	0x00000000


	//----- nvinfo : EIATTR_FRAME_SIZE
	.align		4
.L_8:
        /*0030*/ 	.byte	0x04, 0x11
        /*0032*/ 	.short	(.L_10 - .L_9)
	.align		4
.L_9:
        /*0034*/ 	.word	index@(_Z8oneSweepPiS_S_S_ii)
        /*0038*/ 	.word	0x00000000


	//----- nvinfo : EIATTR_MIN_STACK_SIZE
	.align		4
.L_10:
        /*003c*/ 	.byte	0x04, 0x12
        /*003e*/ 	.short	(.L_12 - .L_11)
	.align		4
.L_11:
        /*0040*/ 	.word	index@(_Z8oneSweepPiS_S_S_ii)
        /*0044*/ 	.word	0x00000000


	//----- nvinfo : EIATTR_MIN_STACK_SIZE
	.align		4
.L_12:
        /*0048*/ 	.byte	0x04, 0x12
        /*004a*/ 	.short	(.L_14 - .L_13)
	.align		4
.L_13:
        /*004c*/ 	.word	index@(_Z16globalBinCounterPiS_ii)
        /*0050*/ 	.word	0x00000000
.L_14:


//--------------------- .nv.compat                --------------------------
	.section	.nv.compat,"",@"SHT_CUDA_COMPAT_INFO"
	.align	4
        /*0000*/ 	.byte	0x02, 0x09, 0x00, 0x00, 0x02, 0x02, 0x01, 0x00, 0x02, 0x05, 0x05, 0x00, 0x03, 0x07, 0x01, 0x01
        /*0010*/ 	.byte	0x02, 0x03, 0x00, 0x00, 0x02, 0x06, 0x01, 0x00, 0x04, 0x0b, 0x08, 0x00, 0x01, 0x00, 0x00, 0x00
        /*0020*/ 	.byte	0x00, 0x00, 0x00, 0x00


//--------------------- .nv.info._Z8oneSweepPiS_S_S_ii --------------------------
	.section	.nv.info._Z8oneSweepPiS_S_S_ii,"",@"SHT_CUDA_INFO"
	.sectionflags	@""
	.align	4


	//----- nvinfo : EIATTR_CUDA_API_VERSION
	.align		4
        /*0000*/ 	.byte	0x04, 0x37
        /*0002*/ 	.short	(.L_16 - .L_15)
.L_15:
        /*0004*/ 	.word	0x00000082


	//----- nvinfo : EIATTR_KPARAM_INFO
	.align		4
.L_16:
        /*0008*/ 	.byte	0x04, 0x17
        /*000a*/ 	.short	(.L_18 - .L_17)
.L_17:
        /*000c*/ 	.word	0x00000000
        /*0010*/ 	.short	0x0005
        /*0012*/ 	.short	0x0024
        /*0014*/ 	.byte	0x00, 0xf0, 0x11, 0x00


	//----- nvinfo : EIATTR_KPARAM_INFO
	.align		4
.L_18:
        /*0018*/ 	.byte	0x04, 0x17
        /*001a*/ 	.short	(.L_20 - .L_19)
.L_19:
        /*001c*/ 	.word	0x00000000
        /*0020*/ 	.short	0x0004
        /*0022*/ 	.short	0x0020
        /*0024*/ 	.byte	0x00, 0xf0, 0x11, 0x00


	//----- nvinfo : EIATTR_KPARAM_INFO
	.align		4
.L_20:
        /*0028*/ 	.byte	0x04, 0x17
        /*002a*/ 	.short	(.L_22 - .L_21)
.L_21:
        /*002c*/ 	.word	0x00000000
        /*0030*/ 	.short	0x0003
        /*0032*/ 	.short	0x0018
        /*0034*/ 	.byte	0x00, 0xf5, 0x21, 0x00


	//----- nvinfo : EIATTR_KPARAM_INFO
	.align		4
.L_22:
        /*0038*/ 	.byte	0x04, 0x17
        /*003a*/ 	.short	(.L_24 - .L_23)
.L_23:
        /*003c*/ 	.word	0x00000000
        /*0040*/ 	.short	0x0002
        /*0042*/ 	.short	0x0010
        /*0044*/ 	.byte	0x00, 0xf5, 0x21, 0x00


	//----- nvinfo : EIATTR_KPARAM_INFO
	.align		4
.L_24:
        /*0048*/ 	.byte	0x04, 0x17
        /*004a*/ 	.short	(.L_26 - .L_25)
.L_25:
        /*004c*/ 	.word	0x00000000
        /*0050*/ 	.short	0x0001
        /*0052*/ 	.short	0x0008
        /*0054*/ 	.byte	0x00, 0xf5, 0x21, 0x00


	//----- nvinfo : EIATTR_KPARAM_INFO
	.align		4
.L_26:
        /*0058*/ 	.byte	0x04, 0x17
        /*005a*/ 	.short	(.L_28 - .L_27)
.L_27:
        /*005c*/ 	.word	0x00000000
        /*0060*/ 	.short	0x0000
        /*0062*/ 	.short	0x0000
        /*0064*/ 	.byte	0x00, 0xf5, 0x21, 0x00


	//----- nvinfo : EIATTR_SPARSE_MMA_MASK
	.align		4
.L_28:
        /*0068*/ 	.byte	0x03, 0x50
        /*006a*/ 	.short	0x0000


	//----- nvinfo : EIATTR_MAXREG_COUNT
	.align		4
        /*006c*/ 	.byte	0x03, 0x1b
        /*006e*/ 	.short	0x00ff


	//----- nvinfo : EIATTR_NUM_BARRIERS
	.align		4
        /*0070*/ 	.byte	0x02, 0x4c
        /*0072*/ 	.byte	0x01
	.zero		1


	//----- nvinfo : EIATTR_MERCURY_ISA_VERSION
	.align		4
        /*0074*/ 	.byte	0x03, 0x5f
        /*0076*/ 	.short	0x0101


	//----- nvinfo : EIATTR_COOP_GROUP_MASK_REGIDS
	.align		4
        /*0078*/ 	.byte	0x04, 0x29
        /*007a*/ 	.short	(.L_30 - .L_29)


	//   ....[0]....
.L_29:
        /*007c*/ 	.word	0x05000006


	//   ....[1]....
        /*0080*/ 	.word	0x05000006


	//   ....[2]....
        /*0084*/ 	.word	0x05000006


	//   ....[3]....
        /*0088*/ 	.word	0x05000006


	//   ....[4]....
        /*008c*/ 	.word	0x05000006


	//   ....[5]....
        /*0090*/ 	.word	0x05000006


	//   ....[6]....
        /*0094*/ 	.word	0x05000006


	//   ....[7]....
        /*0098*/ 	.word	0x05000006


	//   ....[8]....
        /*009c*/ 	.word	0x05000007


	//   ....[9]....
        /*00a0*/ 	.word	0x05000006


	//   ....[10]....
        /*00a4*/ 	.word	0x05000006


	//   ....[11]....
        /*00a8*/ 	.word	0x05000006


	//   ....[12]....
        /*00ac*/ 	.word	0x05000006


	//   ....[13]....
        /*00b0*/ 	.word	0x05000006


	//   ....[14]....
        /*00b4*/ 	.word	0x05000006


	//   ....[15]....
        /*00b8*/ 	.word	0x05000006


	//   ....[16]....
        /*00bc*/ 	.word	0x05000006


	//----- nvinfo : EIATTR_COOP_GROUP_INSTR_OFFSETS
	.align		4
.L_30:
        /*00c0*/ 	.byte	0x04, 0x28
        /*00c2*/ 	.short	(.L_32 - .L_31)


	//   ....[0]....
.L_31:
        /*00c4*/ 	.word	0x00000880


	//   ....[1]....
        /*00c8*/ 	.word	0x000008e0


	//   ....[2]....
        /*00cc*/ 	.word	0x000008f0


	//   ....[3]....
        /*00d0*/ 	.word	0x00000900


	//   ....[4]....
        /*00d4*/ 	.word	0x00000910


	//   ....[5]....
        /*00d8*/ 	.word	0x00000920


	//   ....[6]....
        /*00dc*/ 	.word	0x00000930


	//   ....[7]....
        /*00e0*/ 	.word	0x00000940


	//   ....[8]....
        /*00e4*/ 	.word	0x00000ba0


	//   ....[9]....
        /*00e8*/ 	.word	0x000026b0


	//   ....[10]....
        /*00ec*/ 	.word	0x00002730


	//   ....[11]....
        /*00f0*/ 	.word	0x00002780


	//   ....[12]....
        /*00f4*/ 	.word	0x000027d0


	//   ....[13]....
        /*00f8*/ 	.word	0x00002820


	//   ....[14]....
        /*00fc*/ 	.word	0x00002870


	//   ....[15]....
        /*0100*/ 	.word	0x000028c0


	//   ....[16]....
        /*0104*/ 	.word	0x00002910


	//----- nvinfo : EIATTR_VRC_CTA_INIT_COUNT
	.align		4
.L_32:
        /*0108*/ 	.byte	0x02, 0x4a
	.zero		1
	.zero		1


	//----- nvinfo : EIATTR_EXIT_INSTR_OFFSETS
	.align		4
        /*010c*/ 	.byte	0x04, 0x1c
        /*010e*/ 	.short	(.L_34 - .L_33)


	//   ....[0]....
.L_33:
        /*0110*/ 	.word	0x00000190


	//   ....[1]....
        /*0114*/ 	.word	0x00001be0


	//   ....[2]....
        /*0118*/ 	.word	0x00001f50


	//   ....[3]....
        /*011c*/ 	.word	0x00002520


	//----- nvinfo : EIATTR_CRS_STACK_SIZE
	.align		4
.L_34:
        /*0120*/ 	.byte	0x04, 0x1e
        /*0122*/ 	.short	(.L_36 - .L_35)
.L_35:
        /*0124*/ 	.word	0x00000000


	//----- nvinfo : EIATTR_CBANK_PARAM_SIZE
	.align		4
.L_36:
        /*0128*/ 	.byte	0x03, 0x19
        /*012a*/ 	.short	0x0028


	//----- nvinfo : EIATTR_PARAM_CBANK
	.align		4
        /*012c*/ 	.byte	0x04, 0x0a
        /*012e*/ 	.short	(.L_38 - .L_37)
	.align		4
.L_37:
        /*0130*/ 	.word	index@(.nv.constant0._Z8oneSweepPiS_S_S_ii)
        /*0134*/ 	.short	0x0380
        /*0136*/ 	.short	0x0028


	//----- nvinfo : EIATTR_SW_WAR
	.align		4
.L_38:
        /*0138*/ 	.byte	0x04, 0x36
        /*013a*/ 	.short	(.L_40 - .L_39)
.L_39:
        /*013c*/ 	.word	0x00000008
.L_40:


//--------------------- .nv.info._Z16globalBinCounterPiS_ii --------------------------
	.section	.nv.info._Z16globalBinCounterPiS_ii,"",@"SHT_CUDA_INFO"
	.sectionflags	@""
	.align	4


	//----- nvinfo : EIATTR_CUDA_API_VERSION
	.align		4
        /*0000*/ 	.byte	0x04, 0x37
        /*0002*/ 	.short	(.L_42 - .L_41)
.L_41:
        /*0004*/ 	.word	0x00000082


	//----- nvinfo : EIATTR_KPARAM_INFO
	.align		4
.L_42:
        /*0008*/ 	.byte	0x04, 0x17
        /*000a*/ 	.short	(.L_44 - .L_43)
.L_43:
        /*000c*/ 	.word	0x00000000
        /*0010*/ 	.short	0x0003
        /*0012*/ 	.short	0x0014
        /*0014*/ 	.byte	0x00, 0xf0, 0x11, 0x00


	//----- nvinfo : EIATTR_KPARAM_INFO
	.align		4
.L_44:
        /*0018*/ 	.byte	0x04, 0x17
        /*001a*/ 	.short	(.L_46 - .L_45)
.L_45:
        /*001c*/ 	.word	0x00000000
        /*0020*/ 	.short	0x0002
        /*0022*/ 	.short	0x0010
        /*0024*/ 	.byte	0x00, 0xf0, 0x11, 0x00


	//----- nvinfo : EIATTR_KPARAM_INFO
	.align		4
.L_46:
        /*0028*/ 	.byte	0x04, 0x17
        /*002a*/ 	.short	(.L_48 - .L_47)
.L_47:
        /*002c*/ 	.word	0x00000000
        /*0030*/ 	.short	0x0001
        /*0032*/ 	.short	0x0008
        /*0034*/ 	.byte	0x00, 0xf5, 0x21, 0x00


	//----- nvinfo : EIATTR_KPARAM_INFO
	.align		4
.L_48:
        /*0038*/ 	.byte	0x04, 0x17
        /*003a*/ 	.short	(.L_50 - .L_49)
.L_49:
        /*003c*/ 	.word	0x00000000
        /*0040*/ 	.short	0x0000
        /*0042*/ 	.short	0x0000
        /*0044*/ 	.byte	0x00, 0xf5, 0x21, 0x00


	//----- nvinfo : EIATTR_SPARSE_MMA_MASK
	.align		4
.L_50:
        /*0048*/ 	.byte	0x03, 0x50
        /*004a*/ 	.short	0x0000


	//----- nvinfo : EIATTR_MAXREG_COUNT
	.align		4
        /*004c*/ 	.byte	0x03, 0x1b
        /*004e*/ 	.short	0x00ff


	//----- nvinfo : EIATTR_NUM_BARRIERS
	.align		4
        /*0050*/ 	.byte	0x02, 0x4c
        /*0052*/ 	.byte	0x01
	.zero		1


	//----- nvinfo : EIATTR_MERCURY_ISA_VERSION
	.align		4
        /*0054*/ 	.byte	0x03, 0x5f
        /*0056*/ 	.short	0x0101


	//----- nvinfo : EIATTR_VRC_CTA_INIT_COUNT
	.align		4
        /*0058*/ 	.byte	0x02, 0x4a
	.zero		1
	.zero		1


	//----- nvinfo : EIATTR_EXIT_INSTR_OFFSETS
	.align		4
        /*005c*/ 	.byte	0x04, 0x1c
        /*005e*/ 	.short	(.L_52 - .L_51)


	//   ....[0]....
.L_51:
        /*0060*/ 	.word	0x000013a0


	//   ....[1]....
        /*0064*/ 	.word	0x00001590


	//----- nvinfo : EIATTR_CRS_STACK_SIZE
	.align		4
.L_52:
        /*0068*/ 	.byte	0x04, 0x1e
        /*006a*/ 	.short	(.L_54 - .L_53)
.L_53:
        /*006c*/ 	.word	0x00000000


	//----- nvinfo : EIATTR_CBANK_PARAM_SIZE
	.align		4
.L_54:
        /*0070*/ 	.byte	0x03, 0x19
        /*0072*/ 	.short	0x0018


	//----- nvinfo : EIATTR_PARAM_CBANK
	.align		4
        /*0074*/ 	.byte	0x04, 0x0a
        /*0076*/ 	.short	(.L_56 - .L_55)
	.align		4
.L_55:
        /*0078*/ 	.word	index@(.nv.constant0._Z16globalBinCounterPiS_ii)
        /*007c*/ 	.short	0x0380
        /*007e*/ 	.short	0x0018


	//----- nvinfo : EIATTR_SW_WAR
	.align		4
.L_56:
        /*0080*/ 	.byte	0x04, 0x36
        /*0082*/ 	.short	(.L_58 - .L_57)
.L_57:
        /*0084*/ 	.word	0x00000008
.L_58:


//--------------------- .nv.callgraph             --------------------------
	.section	.nv.callgraph,"",@"SHT_CUDA_CALLGRAPH"
	.align	4
	.sectionentsize	8
	.align		4
        /*0000*/ 	.word	0x00000000
	.align		4
        /*0004*/ 	.word	0xffffffff
	.align		4
        /*0008*/ 	.word	0x00000000
	.align		4
        /*000c*/ 	.word	0xfffffffe
	.align		4
        /*0010*/ 	.word	0x00000000
	.align		4
        /*0014*/ 	.word	0xfffffffd
	.align		4
        /*0018*/ 	.word	0x00000000
	.align		4
        /*001c*/ 	.word	0xfffffffc


//--------------------- .nv.constant4             --------------------------
	.section	.nv.constant4,"a",@progbits
	.align	8
	.align		8
.nv.constant4:
        /*0000*/ 	.dword	gTileCounter


//--------------------- .text._Z8oneSweepPiS_S_S_ii --------------------------
	.section	.text._Z8oneSweepPiS_S_S_ii,"ax",@progbits
	.align	128
        .global         _Z8oneSweepPiS_S_S_ii
        .type           _Z8oneSweepPiS_S_S_ii,@function
        .size           _Z8oneSweepPiS_S_S_ii,(.L_x_67 - _Z8oneSweepPiS_S_S_ii)
        .other          _Z8oneSweepPiS_S_S_ii,@"STO_CUDA_ENTRY STV_DEFAULT"
_Z8oneSweepPiS_S_S_ii:
.text._Z8oneSweepPiS_S_S_ii:
[----:B------:R-:W-:Y:S01]  /*0000*/  LDC R1, c[0x0][0x37c] ;  /* 0x0000df00ff017b82 */ /* 0x000fe20000000800 */
[----:B------:R-:W0:Y:S01]  /*0010*/  S2R R20, SR_TID.X ;  /* 0x0000000000147919 */ /* 0x000e220000002100 */
[----:B------:R-:W1:Y:S01]  /*0020*/  LDCU.64 UR8, c[0x0][0x358] ;  /* 0x00006b00ff0877ac */ /* 0x000e620008000a00 */
[----:B------:R-:W-:Y:S01]  /*0030*/  BSSY.RECONVERGENT B0, `(.L_x_0) ;  /* 0x000000a000007945 */ /* 0x000fe20003800200 */
[----:B0-----:R-:W-:-:S13]  /*0040*/  ISETP.NE.AND P0, PT, R20, RZ, PT ;  /* 0x000000ff1400720c */ /* 0x001fda0003f05270 */
[----:B-1----:R-:W-:Y:S05]  /*0050*/  @P0 BRA `(.L_x_1) ;  /* 0x00000000001c0947 */ /* 0x002fea0003800000 */
[----:B------:R-:W0:Y:S01]  /*0060*/  LDC.64 R2, c[0x4][RZ] ;  /* 0x01000000ff027b82 */ /* 0x000e220000000a00 */
[----:B------:R-:W-:-:S05]  /*0070*/  IMAD.MOV.U32 R5, RZ, RZ, 0x1 ;  /* 0x00000001ff057424 */ /* 0x000fca00078e00ff */
[----:B0-----:R-:W2:Y:S02]  /*0080*/  ATOMG.E.ADD.STRONG.GPU PT, R2, desc[UR8][R2.64], R5 ;  /* 0x80000005020279a8 */ /* 0x001ea400081ef108 */
[----:B------:R-:W0:Y:S01]  /*0090*/  S2UR UR5, SR_CgaCtaId ;  /* 0x00000000000579c3 */ /* 0x000e220000008800 */
[----:B------:R-:W-:Y:S02]  /*00a0*/  UMOV UR4, 0x400 ;  /* 0x0000040000047882 */ /* 0x000fe40000000000 */
[----:B0-----:R-:W-:-:S09]  /*00b0*/  ULEA UR4, UR5, UR4, 0x18 ;  /* 0x0000000405047291 */ /* 0x001fd2000f8ec0ff */
[----:B--2---:R0:W-:Y:S03]  /*00c0*/  STS [UR4], R2 ;  /* 0x00000002ff007988 */ /* 0x0041e60008000804 */
.L_x_1:
[----:B------:R-:W-:Y:S05]  /*00d0*/  BSYNC.RECONVERGENT B0 ;  /* 0x0000000000007941 */ /* 0x000fea0003800200 */
.L_x_0:
[----:B------:R-:W1:Y:S08]  /*00e0*/  S2UR UR5, SR_CgaCtaId ;  /* 0x00000000000579c3 */ /* 0x000e700000008800 */
[----:B------:R-:W-:Y:S06]  /*00f0*/  BAR.SYNC.DEFER_BLOCKING 0x0 ;  /* 0x0000000000007b1d */ /* 0x000fec0000010000 */
[----:B------:R-:W-:-:S02]  /*0100*/  UMOV UR4, 0x400 ;  /* 0x0000040000047882 */ /* 0x000fc40000000000 */
[----:B------:R-:W2:Y:S01]  /*0110*/  LDC R8, c[0x0][0x3a0] ;  /* 0x0000e800ff087b82 */ /* 0x000ea20000000800 */
[----:B-1----:R-:W-:Y:S01]  /*0120*/  ULEA UR4, UR5, UR4, 0x18 ;  /* 0x0000000405047291 */ /* 0x002fe2000f8ec0ff */
[----:B--2---:R-:W-:-:S08]  /*0130*/  VIADD R0, R8, 0x3ff ;  /* 0x000003ff08007836 */ /* 0x004fd00000000000 */
[----:B------:R-:W1:Y:S01]  /*0140*/  LDS R17, [UR4] ;  /* 0x00000004ff117984 */ /* 0x000e620008000800 */
[----:B------:R-:W-:-:S04]  /*0150*/  SHF.R.S32.HI R3, RZ, 0x1f, R0 ;  /* 0x0000001fff037819 */ /* 0x000fc80000011400 */
[----:B------:R-:W-:-:S04]  /*0160*/  LEA.HI R3, R3, R0, RZ, 0xa ;  /* 0x0000000003037211 */ /* 0x000fc800078f50ff */
[----:B------:R-:W-:-:S04]  /*0170*/  SHF.R.S32.HI R0, RZ, 0xa, R3 ;  /* 0x0000000aff007819 */ /* 0x000fc80000011403 */
[----:B-1----:R-:W-:-:S13]  /*0180*/  ISETP.GE.AND P0, PT, R17, R0, PT ;  /* 0x000000001100720c */ /* 0x002fda0003f06270 */
[----:B------:R-:W-:Y:S05]  /*0190*/  @P0 EXIT ;  /* 0x000000000000094d */ /* 0x000fea0003800000 */
[----:B------:R-:W1:Y:S01]  /*01a0*/  LDC R21, c[0x0][0x360] ;  /* 0x0000d800ff157b82 */ /* 0x000e620000000800 */
[C---:B------:R-:W-:Y:S01]  /*01b0*/  IMAD.SHL.U32 R5, R20.reuse, 0x4, RZ ;  /* 0x0000000414057824 */ /* 0x040fe200078e00ff */
[C---:B------:R-:W-:Y:S02]  /*01c0*/  LOP3.LUT R14, R20.reuse, 0x1f, RZ, 0xc0, !PT ;  /* 0x0000001f140e7812 */ /* 0x040fe400078ec0ff */
[----:B------:R-:W-:Y:S02]  /*01d0*/  SHF.R.U32.HI R16, RZ, 0x5, R20 ;  /* 0x00000005ff107819 */ /* 0x000fe40000011614 */
[----:B------:R-:W-:Y:S02]  /*01e0*/  LOP3.LUT R5, R5, 0xf80, RZ, 0xc0, !PT ;  /* 0x00000f8005057812 */ /* 0x000fe400078ec0ff */
[----:B0-----:R-:W-:Y:S02]  /*01f0*/  LOP3.LUT R2, R20, 0x3e0, RZ, 0xc0, !PT ;  /* 0x000003e014027812 */ /* 0x001fe400078ec0ff */
[----:B------:R-:W-:Y:S01]  /*0200*/  LOP3.LUT R3, R5, R14, RZ, 0xfc, !PT ;  /* 0x0000000e05037212 */ /* 0x000fe200078efcff */
[----:B------:R-:W-:Y:S01]  /*0210*/  IMAD R19, R17, 0x400, R5 ;  /* 0x0000040011137824 */ /* 0x000fe200078e0205 */
[----:B------:R-:W-:-:S03]  /*0220*/  MOV R10, 0x2c0 ;  /* 0x000002c0000a7802 */ /* 0x000fc60000000f00 */
[----:B------:R-:W-:Y:S01]  /*0230*/  IMAD R0, R17, 0x400, R3 ;  /* 0x0000040011007824 */ /* 0x000fe200078e0203 */
[----:B------:R-:W-:Y:S01]  /*0240*/  VIADDMNMX R15, R19, 0x80, R8, PT ;  /* 0x00000080130f7846 */ /* 0x000fe20003800108 */
[----:B-1----:R-:W-:Y:S01]  /*0250*/  IMAD.IADD R18, R20, 0x1, R21 ;  /* 0x0000000114127824 */ /* 0x002fe200078e0215 */
[----:B------:R-:W-:-:S03]  /*0260*/  LOP3.LUT R6, R21, 0xffff, RZ, 0xc0, !PT ;  /* 0x0000ffff15067812 */ /* 0x000fc600078ec0ff */
[----:B------:R-:W-:-:S05]  /*0270*/  IMAD.MOV R4, RZ, RZ, -R18 ;  /* 0x000000ffff047224 */ /* 0x000fca00078e0a12 */
[----:B------:R-:W-:-:S05]  /*0280*/  PRMT R4, R4, 0x7710, RZ ;  /* 0x0000771004047816 */ /* 0x000fca00000000ff */
[----:B------:R-:W-:-:S05]  /*0290*/  VIADD R4, R4, 0x8ff ;  /* 0x000008ff04047836 */ /* 0x000fca0000000000 */
[----:B------:R-:W-:-:S07]  /*02a0*/  LOP3.LUT R9, R4, 0xffff, RZ, 0xc0, !PT ;  /* 0x0000ffff04097812 */ /* 0x000fce00078ec0ff */
[----:B------:R-:W-:Y:S05]  /*02b0*/  CALL.REL.NOINC `($__internal_0_$__cuda_sm20_div_u16) ;  /* 0x0000002400a47944 */ /* 0x000fea0003c00000 */
[C---:B------:R-:W-:Y:S01]  /*02c0*/  LOP3.LUT R11, R9.reuse, 0x3, RZ, 0xc0, !PT ;  /* 0x00000003090b7812 */ /* 0x040fe200078ec0ff */
[----:B------:R-:W-:Y:S01]  /*02d0*/  BSSY.RECONVERGENT B0, `(.L_x_2) ;  /* 0x0000013000007945 */ /* 0x000fe20003800200 */
[----:B------:R-:W-:Y:S02]  /*02e0*/  LOP3.LUT R4, R9, 0xffff, RZ, 0xc0, !PT ;  /* 0x0000ffff09047812 */ /* 0x000fe400078ec0ff */
[----:B------:R-:W-:Y:S02]  /*02f0*/  ISETP.NE.AND P0, PT, R11, 0x2, PT ;  /* 0x000000020b00780c */ /* 0x000fe40003f05270 */
[----:B------:R-:W-:Y:S01]  /*0300*/  ISETP.GE.U32.AND P1, PT, R4, 0x2, PT ;  /* 0x000000020400780c */ /* 0x000fe20003f26070 */
[----:B------:R-:W-:-:S10]  /*0310*/  IMAD.MOV.U32 R4, RZ, RZ, R20 ;  /* 0x000000ffff047224 */ /* 0x000fd400078e0014 */
[----:B------:R-:W-:Y:S05]  /*0320*/  @!P0 BRA `(.L_x_3) ;  /* 0x0000000000348947 */ /* 0x000fea0003800000 */
[----:B------:R-:W0:Y:S01]  /*0330*/  S2R R8, SR_CgaCtaId ;  /* 0x0000000000087919 */ /* 0x000e220000008800 */
[----:B------:R-:W-:Y:S01]  /*0340*/  MOV R7, 0x400 ;  /* 0x0000040000077802 */ /* 0x000fe20000000f00 */
[----:B------:R-:W-:Y:S02]  /*0350*/  IMAD.MOV.U32 R6, RZ, RZ, RZ ;  /* 0x000000ffff067224 */ /* 0x000fe400078e00ff */
[----:B------:R-:W-:Y:S02]  /*0360*/  IMAD.MOV.U32 R4, RZ, RZ, R20 ;  /* 0x000000ffff047224 */ /* 0x000fe400078e0014 */
[----:B------:R-:W-:-:S05]  /*0370*/  VIADD R7, R7, 0x1004 ;  /* 0x0000100407077836 */ /* 0x000fca0000000000 */
[----:B0-----:R-:W-:-:S07]  /*0380*/  LEA R7, R8, R7, 0x18 ;  /* 0x0000000708077211 */ /* 0x001fce00078ec0ff */
.L_x_4:
[----:B------:R-:W-:Y:S02]  /*0390*/  IMAD R8, R4, 0x4, R7 ;  /* 0x0000000404087824 */ /* 0x000fe400078e0207 */
[----:B------:R-:W-:Y:S02]  /*03a0*/  VIADD R6, R6, 0x1 ;  /* 0x0000000106067836 */ /* 0x000fe40000000000 */
[----:B------:R-:W-:Y:S01]  /*03b0*/  IMAD.IADD R4, R21, 0x1, R4 ;  /* 0x0000000115047824 */ /* 0x000fe200078e0204 */
[----:B------:R0:W-:Y:S02]  /*03c0*/  STS [R8], RZ ;  /* 0x000000ff08007388 */ /* 0x0001e40000000800 */
[----:B------:R-:W-:-:S04]  /*03d0*/  LOP3.LUT R9, R6, R11, RZ, 0x3c, !PT ;  /* 0x0000000b06097212 */ /* 0x000fc800078e3cff */
[----:B------:R-:W-:-:S13]  /*03e0*/  ISETP.NE.AND P0, PT, R9, 0x2, PT ;  /* 0x000000020900780c */ /* 0x000fda0003f05270 */
[----:B0-----:R-:W-:Y:S05]  /*03f0*/  @P0 BRA `(.L_x_4) ;  /* 0xfffffffc00e40947 */ /* 0x001fea000383ffff */
.L_x_3:
[----:B------:R-:W-:Y:S05]  /*0400*/  BSYNC.RECONVERGENT B0 ;  /* 0x0000000000007941 */ /* 0x000fea0003800200 */
.L_x_2:
[----:B------:R-:W-:Y:S04]  /*0410*/  BSSY.RECONVERGENT B0, `(.L_x_5) ;  /* 0x0000012000007945 */ /* 0x000fe80003800200 */
[----:B------:R-:W-:Y:S05]  /*0420*/  @!P1 BRA `(.L_x_6) ;  /* 0x0000000000409947 */ /* 0x000fea0003800000 */
[----:B------:R-:W0:Y:S01]  /*0430*/  S2UR UR5, SR_CgaCtaId ;  /* 0x00000000000579c3 */ /* 0x000e220000008800 */
[----:B------:R-:W-:Y:S02]  /*0440*/  UMOV UR4, 0x400 ;  /* 0x0000040000047882 */ /* 0x000fe40000000000 */
[----:B------:R-:W-:-:S04]  /*0450*/  UIADD3 UR4, UPT, UPT, UR4, 0x1004, URZ ;  /* 0x0000100404047890 */ /* 0x000fc8000fffe0ff */
[----:B0-----:R-:W-:-:S06]  /*0460*/  ULEA UR4, UR5, UR4, 0x18 ;  /* 0x0000000405047291 */ /* 0x001fcc000f8ec0ff */
[----:B------:R-:W-:-:S07]  /*0470*/  LEA R6, R4, UR4, 0x2 ;  /* 0x0000000404067c11 */ /* 0x000fce000f8e10ff */
.L_x_7:
[C-C-:B------:R-:W-:Y:S01]  /*0480*/  IMAD R7, R21.reuse, 0x4, R6.reuse ;  /* 0x0000000415077824 */ /* 0x140fe200078e0206 */
[----:B------:R0:W-:Y:S01]  /*0490*/  STS [R6], RZ ;  /* 0x000000ff06007388 */ /* 0x0001e20000000800 */
[C-C-:B------:R-:W-:Y:S02]  /*04a0*/  IMAD R8, R21.reuse, 0x8, R6.reuse ;  /* 0x0000000815087824 */ /* 0x140fe400078e0206 */
[C---:B------:R-:W-:Y:S01]  /*04b0*/  IMAD R9, R21.reuse, 0xc, R6 ;  /* 0x0000000c15097824 */ /* 0x040fe200078e0206 */
[----:B------:R1:W-:Y:S01]  /*04c0*/  STS [R7], RZ ;  /* 0x000000ff07007388 */ /* 0x0003e20000000800 */
[----:B------:R-:W-:-:S03]  /*04d0*/  IMAD R4, R21, 0x4, R4 ;  /* 0x0000000415047824 */ /* 0x000fc600078e0204 */
[----:B------:R1:W-:Y:S01]  /*04e0*/  STS [R8], RZ ;  /* 0x000000ff08007388 */ /* 0x0003e20000000800 */
[----:B0-----:R-:W-:Y:S01]  /*04f0*/  IMAD R6, R21, 0x10, R6 ;  /* 0x0000001015067824 */ /* 0x001fe200078e0206 */
[----:B------:R-:W-:Y:S02]  /*0500*/  ISETP.GE.U32.AND P0, PT, R4, 0x900, PT ;  /* 0x000009000400780c */ /* 0x000fe40003f06070 */
[----:B------:R1:W-:Y:S11]  /*0510*/  STS [R9], RZ ;  /* 0x000000ff09007388 */ /* 0x0003f60000000800 */
[----:B-1----:R-:W-:Y:S05]  /*0520*/  @!P0 BRA `(.L_x_7) ;  /* 0xfffffffc00d48947 */ /* 0x002fea000383ffff */
.L_x_6:
[----:B------:R-:W-:Y:S05]  /*0530*/  BSYNC.RECONVERGENT B0 ;  /* 0x0000000000007941 */ /* 0x000fea0003800200 */
.L_x_5:
[----:B------:R-:W0:Y:S08]  /*0540*/  S2UR UR5, SR_CgaCtaId ;  /* 0x00000000000579c3 */ /* 0x000e300000008800 */
[----:B------:R-:W-:Y:S01]  /*0550*/  BAR.SYNC.DEFER_BLOCKING 0x0 ;  /* 0x0000000000007b1d */ /* 0x000fe20000010000 */
[----:B------:R-:W-:Y:S02]  /*0560*/  IMAD R5, R14, 0x4, R5 ;  /* 0x000000040e057824 */ /* 0x000fe400078e0205 */
[----:B------:R-:W-:-:S02]  /*0570*/  IMAD R2, R2, -0x3, R3 ;  /* 0xfffffffd02027824 */ /* 0x000fc400078e0203 */
[----:B------:R-:W-:Y:S01]  /*0580*/  IMAD.SHL.U32 R3, R14, 0x4, RZ ;  /* 0x000000040e037824 */ /* 0x000fe200078e00ff */
[----:B------:R-:W-:Y:S01]  /*0590*/  UMOV UR4, 0x400 ;  /* 0x0000040000047882 */ /* 0x000fe20000000000 */
[----:B------:R-:W-:Y:S01]  /*05a0*/  BSSY.RECONVERGENT B0, `(.L_x_8) ;  /* 0x0000009000007945 */ /* 0x000fe20003800200 */
[----:B------:R-:W-:-:S04]  /*05b0*/  UIADD3 UR4, UPT, UPT, UR4, 0x4, URZ ;  /* 0x0000000404047890 */ /* 0x000fc8000fffe0ff */
[----:B0-----:R-:W-:-:S06]  /*05c0*/  ULEA UR4, UR5, UR4, 0x18 ;  /* 0x0000000405047291 */ /* 0x001fcc000f8ec0ff */
[----:B------:R-:W-:-:S07]  /*05d0*/  VIADD R5, R5, UR4 ;  /* 0x0000000405057c36 */ /* 0x000fce0008000000 */
.L_x_9:
[C---:B------:R-:W-:Y:S01]  /*05e0*/  ISETP.GE.U32.AND P0, PT, R2.reuse, 0x300, PT ;  /* 0x000003000200780c */ /* 0x040fe20003f06070 */
[----:B------:R0:W-:Y:S01]  /*05f0*/  STS [R5], RZ ;  /* 0x000000ff05007388 */ /* 0x0001e20000000800 */
[----:B------:R-:W-:Y:S02]  /*0600*/  VIADD R2, R2, 0x100 ;  /* 0x0000010002027836 */ /* 0x000fe40000000000 */
[----:B0-----:R-:W-:-:S09]  /*0610*/  VIADD R5, R5, 0x400 ;  /* 0x0000040005057836 */ /* 0x001fd20000000000 */
[----:B------:R-:W-:Y:S05]  /*0620*/  @!P0 BRA `(.L_x_9) ;  /* 0xfffffffc00ec8947 */ /* 0x000fea000383ffff */
[----:B------:R-:W-:Y:S05]  /*0630*/  BSYNC.RECONVERGENT B0 ;  /* 0x0000000000007941 */ /* 0x000fea0003800200 */
.L_x_8:
[----:B------:R-:W-:Y:S01]  /*0640*/  BAR.SYNC.DEFER_BLOCKING 0x0 ;  /* 0x0000000000007b1d */ /* 0x000fe20000010000 */
[----:B------:R-:W-:-:S05]  /*0650*/  ISETP.GE.AND P0, PT, R0, R15, PT ;  /* 0x0000000f0000720c */ /* 0x000fca0003f06270 */
[----:B------:R-:W0:Y:S08]  /*0660*/  LDCU UR7, c[0x0][0x3a4] ;  /* 0x00007480ff0777ac */ /* 0x000e300008000800 */
[----:B------:R-:W-:Y:S05]  /*0670*/  @P0 BRA `(.L_x_10) ;  /* 0x00000004006c0947 */ /* 0x000fea0003800000 */
[----:B------:R-:W-:Y:S02]  /*0680*/  IMAD R3, R16, 0x200, R3 ;  /* 0x0000020010037824 */ /* 0x000fe400078e0203 */
[----:B------:R-:W-:Y:S02]  /*0690*/  IMAD.MOV.U32 R2, RZ, RZ, RZ ;  /* 0x000000ffff027224 */ /* 0x000fe400078e00ff */
[----:B------:R-:W-:Y:S02]  /*06a0*/  IMAD.MOV.U32 R4, RZ, RZ, R0 ;  /* 0x000000ffff047224 */ /* 0x000fe400078e0000 */
[----:B------:R-:W-:-:S07]  /*06b0*/  VIADD R3, R3, UR4 ;  /* 0x0000000403037c36 */ /* 0x000fce0008000000 */
.L_x_14:
[----:B------:R-:W1:Y:S02]  /*06c0*/  LDC.64 R8, c[0x0][0x380] ;  /* 0x0000e000ff087b82 */ /* 0x000e640000000a00 */
[----:B-1----:R-:W-:-:S05]  /*06d0*/  IMAD.WIDE R8, R4, 0x4, R8 ;  /* 0x0000000404087825 */ /* 0x002fca00078e0208 */
[----:B------:R-:W2:Y:S01]  /*06e0*/  LDG.E R5, desc[UR8][R8.64] ;  /* 0x0000000808057981 */ /* 0x000ea2000c1e1900 */
[----:B0-----:R-:W-:Y:S01]  /*06f0*/  USHF.L.U32 UR5, UR7, 0x3, URZ ;  /* 0x0000000307057899 */ /* 0x001fe200080006ff */
[----:B------:R-:W-:-:S05]  /*0700*/  VOTE.ANY R6, PT, PT ;  /* 0x0000000000067806 */ /* 0x000fca00038e0100 */
[----:B--2---:R-:W-:Y:S02]  /*0710*/  SHF.R.S32.HI R5, RZ, UR5, R5 ;  /* 0x00000005ff057c19 */ /* 0x004fe40008011405 */
[----:B------:R-:W-:Y:S02]  /*0720*/  R2UR UR5, R6 ;  /* 0x00000000060572ca */ /* 0x000fe400000e0000 */
[----:B------:R-:W-:-:S04]  /*0730*/  LOP3.LUT R7, R5, 0x1, RZ, 0xc0, !PT ;  /* 0x0000000105077812 */ /* 0x000fc800078ec0ff */
[----:B------:R-:W-:-:S07]  /*0740*/  ISETP.NE.U32.AND P5, PT, R7, 0x1, PT ;  /* 0x000000010700780c */ /* 0x000fce0003fa5070 */
[----:B------:R-:W-:Y:S06]  /*0750*/  BRA.DIV UR5, `(.L_x_11) ;  /* 0x0000001e05747947 */ /* 0x000fec000b800000 */
[--C-:B------:R-:W-:Y:S02]  /*0760*/  SHF.R.U32.HI R7, RZ, 0x1, R5.reuse ;  /* 0x00000001ff077819 */ /* 0x100fe40000011605 */
[--C-:B------:R-:W-:Y:S02]  /*0770*/  SHF.R.U32.HI R8, RZ, 0x2, R5.reuse ;  /* 0x00000002ff087819 */ /* 0x100fe40000011605 */
[----:B------:R-:W-:Y:S02]  /*0780*/  LOP3.LUT R7, R7, 0x1, RZ, 0xc0, !PT ;  /* 0x0000000107077812 */ /* 0x000fe400078ec0ff */
[----:B------:R-:W-:Y:S02]  /*0790*/  SHF.R.U32.HI R9, RZ, 0x3, R5 ;  /* 0x00000003ff097819 */ /* 0x000fe40000011605 */
[----:B------:R-:W-:Y:S02]  /*07a0*/  ISETP.NE.U32.AND P1, PT, R7, 0x1, PT ;  /* 0x000000010700780c */ /* 0x000fe40003f25070 */
[----:B------:R-:W-:-:S02]  /*07b0*/  LOP3.LUT R8, R8, 0x1, RZ, 0xc0, !PT ;  /* 0x0000000108087812 */ /* 0x000fc400078ec0ff */
[----:B------:R-:W-:Y:S02]  /*07c0*/  LOP3.LUT R9, R9, 0x1, RZ, 0xc0, !PT ;  /* 0x0000000109097812 */ /* 0x000fe400078ec0ff */
[----:B------:R-:W-:Y:S02]  /*07d0*/  P2R R11, PR, RZ, 0x2 ;  /* 0x00000002ff0b7803 */ /* 0x000fe40000000000 */
[----:B------:R-:W-:Y:S02]  /*07e0*/  ISETP.NE.U32.AND P0, PT, R8, 0x1, PT ;  /* 0x000000010800780c */ /* 0x000fe40003f05070 */
[----:B------:R-:W-:Y:S02]  /*07f0*/  ISETP.NE.U32.AND P1, PT, R9, 0x1, PT ;  /* 0x000000010900780c */ /* 0x000fe40003f25070 */
[--C-:B------:R-:W-:Y:S02]  /*0800*/  SHF.R.U32.HI R7, RZ, 0x4, R5.reuse ;  /* 0x00000004ff077819 */ /* 0x100fe40000011605 */
[----:B------:R-:W-:-:S02]  /*0810*/  SHF.R.U32.HI R8, RZ, 0x5, R5 ;  /* 0x00000005ff087819 */ /* 0x000fc40000011605 */
[--C-:B------:R-:W-:Y:S02]  /*0820*/  SHF.R.U32.HI R9, RZ, 0x6, R5.reuse ;  /* 0x00000006ff097819 */ /* 0x100fe40000011605 */
[----:B------:R-:W-:Y:S02]  /*0830*/  SHF.R.U32.HI R10, RZ, 0x7, R5 ;  /* 0x00000007ff0a7819 */ /* 0x000fe40000011605 */
[----:B------:R-:W-:Y:S02]  /*0840*/  LOP3.LUT R7, R7, 0x1, RZ, 0xc0, !PT ;  /* 0x0000000107077812 */ /* 0x000fe400078ec0ff */
[----:B------:R-:W-:Y:S02]  /*0850*/  LOP3.LUT R8, R8, 0x1, RZ, 0xc0, !PT ;  /* 0x0000000108087812 */ /* 0x000fe400078ec0ff */
[----:B------:R-:W-:Y:S02]  /*0860*/  LOP3.LUT R9, R9, 0x1, RZ, 0xc0, !PT ;  /* 0x0000000109097812 */ /* 0x000fe400078ec0ff */
[----:B------:R-:W-:-:S02]  /*0870*/  LOP3.LUT R10, R10, 0x1, RZ, 0xc0, !PT ;  /* 0x000000010a0a7812 */ /* 0x000fc400078ec0ff */
[----:B------:R-:W-:Y:S02]  /*0880*/  VOTE.ANY R13, PT, !P5 ;  /* 0x00000000000d7806 */ /* 0x000fe400068e0100 */
[----:B------:R-:W-:Y:S02]  /*0890*/  ISETP.NE.U32.AND P2, PT, R7, 0x1, PT ;  /* 0x000000010700780c */ /* 0x000fe40003f45070 */
[----:B------:R-:W-:Y:S02]  /*08a0*/  ISETP.NE.U32.AND P3, PT, R8, 0x1, PT ;  /* 0x000000010800780c */ /* 0x000fe40003f65070 */
[----:B------:R-:W-:Y:S02]  /*08b0*/  ISETP.NE.U32.AND P4, PT, R9, 0x1, PT ;  /* 0x000000010900780c */ /* 0x000fe40003f85070 */
[----:B------:R-:W-:Y:S02]  /*08c0*/  ISETP.NE.AND P5, PT, R11, RZ, PT ;  /* 0x000000ff0b00720c */ /* 0x000fe40003fa5270 */
[----:B------:R-:W-:-:S02]  /*08d0*/  ISETP.NE.U32.AND P6, PT, R10, 0x1, PT ;  /* 0x000000010a00780c */ /* 0x000fc40003fc5070 */
[----:B------:R-:W-:Y:S02]  /*08e0*/  VOTE.ANY R12, PT, !P0 ;  /* 0x00000000000c7806 */ /* 0x000fe400040e0100 */
[----:B------:R-:W-:Y:S02]  /*08f0*/  VOTE.ANY R11, PT, !P1 ;  /* 0x00000000000b7806 */ /* 0x000fe400048e0100 */
[----:B------:R-:W-:Y:S02]  /*0900*/  VOTE.ANY R10, PT, !P2 ;  /* 0x00000000000a7806 */ /* 0x000fe400050e0100 */
[----:B------:R-:W-:Y:S02]  /*0910*/  VOTE.ANY R9, PT, !P3 ;  /* 0x0000000000097806 */ /* 0x000fe400058e0100 */
[----:B------:R-:W-:Y:S02]  /*0920*/  VOTE.ANY R8, PT, !P4 ;  /* 0x0000000000087806 */ /* 0x000fe400060e0100 */
[----:B------:R-:W-:-:S02]  /*0930*/  VOTE.ANY R22, PT, !P5 ;  /* 0x0000000000167806 */ /* 0x000fc400068e0100 */
[----:B------:R-:W-:-:S07]  /*0940*/  VOTE.ANY R7, PT, !P6 ;  /* 0x0000000000077806 */ /* 0x000fce00070e0100 */
.L_x_51:
[----:B------:R-:W-:Y:S01]  /*0950*/  R2P PR, R5, 0x7f ;  /* 0x0000007f05007804 */ /* 0x000fe20000000000 */
[----:B------:R-:W-:Y:S04]  /*0960*/  BSSY.RECONVERGENT B0, `(.L_x_12) ;  /* 0x0000020000007945 */ /* 0x000fe80003800200 */
[C---:B------:R-:W-:Y:S02]  /*0970*/  SEL R24, R6.reuse, RZ, !P0 ;  /* 0x000000ff06187207 */ /* 0x040fe40004000000 */
[C---:B------:R-:W-:Y:S02]  /*0980*/  SEL R23, R6.reuse, RZ, !P1 ;  /* 0x000000ff06177207 */ /* 0x040fe40004800000 */
[----:B------:R-:W-:Y:S02]  /*0990*/  LOP3.LUT R13, R13, R24, RZ, 0x3c, !PT ;  /* 0x000000180d0d7212 */ /* 0x000fe400078e3cff */
[----:B------:R-:W-:-:S02]  /*09a0*/  SEL R24, R6, RZ, !P2 ;  /* 0x000000ff06187207 */ /* 0x000fc40005000000 */
[----:B------:R-:W-:Y:S02]  /*09b0*/  LOP3.LUT R13, R13, R22, R23, 0x60, !PT ;  /* 0x000000160d0d7212 */ /* 0x000fe400078e6017 */
[C---:B------:R-:W-:Y:S02]  /*09c0*/  SEL R22, R6.reuse, RZ, !P3 ;  /* 0x000000ff06167207 */ /* 0x040fe40005800000 */
[----:B------:R-:W-:Y:S02]  /*09d0*/  LOP3.LUT R12, R13, R12, R24, 0x60, !PT ;  /* 0x0000000c0d0c7212 */ /* 0x000fe400078e6018 */
[----:B------:R-:W-:Y:S02]  /*09e0*/  SEL R13, R6, RZ, !P4 ;  /* 0x000000ff060d7207 */ /* 0x000fe40006000000 */
[----:B------:R-:W-:Y:S02]  /*09f0*/  LOP3.LUT R11, R12, R11, R22, 0x60, !PT ;  /* 0x0000000b0c0b7212 */ /* 0x000fe400078e6016 */
[----:B------:R-:W-:-:S02]  /*0a00*/  SEL R12, R6, RZ, !P5 ;  /* 0x000000ff060c7207 */ /* 0x000fc40006800000 */
[----:B------:R-:W-:Y:S02]  /*0a10*/  LOP3.LUT R10, R11, R10, R13, 0x60, !PT ;  /* 0x0000000a0b0a7212 */ /* 0x000fe400078e600d */
[----:B------:R-:W-:Y:S02]  /*0a20*/  LOP3.LUT P0, RZ, R5, 0x80, RZ, 0xc0, !PT ;  /* 0x0000008005ff7812 */ /* 0x000fe4000780c0ff */
[----:B------:R-:W-:Y:S02]  /*0a30*/  SEL R11, R6, RZ, !P6 ;  /* 0x000000ff060b7207 */ /* 0x000fe40007000000 */
[----:B------:R-:W-:Y:S02]  /*0a40*/  LOP3.LUT R9, R10, R9, R12, 0x60, !PT ;  /* 0x000000090a097212 */ /* 0x000fe400078e600c */
[----:B------:R-:W-:Y:S02]  /*0a50*/  SEL R10, R6, RZ, !P0 ;  /* 0x000000ff060a7207 */ /* 0x000fe40004000000 */
[----:B------:R-:W-:-:S04]  /*0a60*/  LOP3.LUT R8, R9, R8, R11, 0x60, !PT ;  /* 0x0000000809087212 */ /* 0x000fc800078e600b */
[----:B------:R-:W-:-:S04]  /*0a70*/  LOP3.LUT R7, R8, R7, R10, 0x60, !PT ;  /* 0x0000000708077212 */ /* 0x000fc800078e600a */
[----:B------:R-:W-:-:S04]  /*0a80*/  LOP3.LUT R7, R7, R6, RZ, 0xc0, !PT ;  /* 0x0000000607077212 */ /* 0x000fc800078ec0ff */
[----:B------:R-:W0:Y:S08]  /*0a90*/  BREV R6, R7 ;  /* 0x0000000700067301 */ /* 0x000e300000000000 */
[----:B0-----:R-:W0:Y:S02]  /*0aa0*/  FLO.U32.SH R9, R6 ;  /* 0x0000000600097300 */ /* 0x001e2400000e0400 */
[----:B0-----:R-:W-:-:S13]  /*0ab0*/  ISETP.NE.AND P0, PT, R14, R9, PT ;  /* 0x000000090e00720c */ /* 0x001fda0003f05270 */
[----:B------:R-:W-:Y:S05]  /*0ac0*/  @P0 BRA `(.L_x_13) ;  /* 0x0000000000240947 */ /* 0x000fea0003800000 */
[----:B------:R-:W0:Y:S01]  /*0ad0*/  S2UR UR6, SR_CgaCtaId ;  /* 0x00000000000679c3 */ /* 0x000e220000008800 */
[----:B------:R-:W-:Y:S01]  /*0ae0*/  UMOV UR5, 0x400 ;  /* 0x0000040000057882 */ /* 0x000fe20000000000 */
[----:B------:R-:W1:Y:S01]  /*0af0*/  POPC R2, R7 ;  /* 0x0000000700027309 */ /* 0x000e620000000000 */
[----:B------:R-:W-:Y:S01]  /*0b00*/  IMAD.SHL.U32 R5, R5, 0x4, RZ ;  /* 0x0000000405057824 */ /* 0x000fe200078e00ff */
[----:B------:R-:W-:-:S04]  /*0b10*/  UIADD3 UR5, UPT, UPT, UR5, 0x1004, URZ ;  /* 0x0000100405057890 */ /* 0x000fc8000fffe0ff */
[----:B------:R-:W-:-:S05]  /*0b20*/  LOP3.LUT R5, R5, 0x3fc, RZ, 0xc0, !PT ;  /* 0x000003fc05057812 */ /* 0x000fca00078ec0ff */
[----:B------:R-:W-:Y:S01]  /*0b30*/  IMAD R5, R16, 0x400, R5 ;  /* 0x0000040010057824 */ /* 0x000fe200078e0205 */
[----:B0-----:R-:W-:-:S09]  /*0b40*/  ULEA UR5, UR6, UR5, 0x18 ;  /* 0x0000000506057291 */ /* 0x001fd2000f8ec0ff */
[----:B-1----:R0:W1:Y:S03]  /*0b50*/  ATOMS.ADD R2, [R5+UR5], R2 ;  /* 0x000000020502798c */ /* 0x0020660008000005 */
.L_x_13:
[----:B------:R-:W-:Y:S05]  /*0b60*/  BSYNC.RECONVERGENT B0 ;  /* 0x0000000000007941 */ /* 0x000fea0003800200 */
.L_x_12:
[----:B0-----:R-:W-:Y:S01]  /*0b70*/  IMAD.MOV.U32 R5, RZ, RZ, -0x1 ;  /* 0xffffffffff057424 */ /* 0x001fe200078e00ff */
[----:B------:R-:W-:Y:S05]  /*0b80*/  WARPSYNC R7 ;  /* 0x0000000007007348 */ /* 0x000fea0003800000 */
[----:B------:R-:W-:Y:S01]  /*0b90*/  SHF.L.U32 R6, R5, R14, RZ ;  /* 0x0000000e05067219 */ /* 0x000fe200000006ff */
[----:B-1----:R-:W0:Y:S01]  /*0ba0*/  SHFL.IDX PT, R2, R2, R9, 0x1f ;  /* 0x00001f0902027589 */ /* 0x002e2200000e0000 */
[----:B------:R-:W-:Y:S02]  /*0bb0*/  VIADD R4, R4, 0x20 ;  /* 0x0000002004047836 */ /* 0x000fe40000000000 */
[----:B------:R-:W-:-:S03]  /*0bc0*/  LOP3.LUT R5, R7, R6, RZ, 0x30, !PT ;  /* 0x0000000607057212 */ /* 0x000fc600078e30ff */
[----:B------:R-:W-:-:S03]  /*0bd0*/  ISETP.GE.AND P0, PT, R4, R15, PT ;  /* 0x0000000f0400720c */ /* 0x000fc60003f06270 */
[----:B------:R-:W0:Y:S02]  /*0be0*/  POPC R5, R5 ;  /* 0x0000000500057309 */ /* 0x000e240000000000 */
[----:B0-----:R-:W-:-:S05]  /*0bf0*/  IMAD.IADD R6, R2, 0x1, R5 ;  /* 0x0000000102067824 */ /* 0x001fca00078e0205 */
[----:B------:R0:W-:Y:S02]  /*0c00*/  STS [R3], R6 ;  /* 0x0000000603007388 */ /* 0x0001e40000000800 */
[----:B0-----:R-:W-:Y:S01]  /*0c10*/  VIADD R3, R3, 0x80 ;  /* 0x0000008003037836 */ /* 0x001fe20000000000 */
[----:B------:R-:W-:Y:S06]  /*0c20*/  @!P0 BRA `(.L_x_14) ;  /* 0xfffffff800a48947 */ /* 0x000fec000383ffff */
.L_x_10:
[----:B------:R-:W-:Y:S01]  /*0c30*/  ISETP.GT.U32.AND P0, PT, R20, 0xff, PT ;  /* 0x000000ff1400780c */ /* 0x000fe20003f04070 */
[----:B------:R-:W-:Y:S05]  /*0c40*/  WARPSYNC.ALL ;  /* 0x0000000000007948 */ /* 0x000fea0003800000 */
[----:B------:R-:W-:Y:S06]  /*0c50*/  BAR.SYNC.DEFER_BLOCKING 0x0 ;  /* 0x0000000000007b1d */ /* 0x000fec0000010000 */
[----:B------:R-:W-:Y:S04]  /*0c60*/  BSSY.RECONVERGENT B0, `(.L_x_15) ;  /* 0x000001f000007945 */ /* 0x000fe80003800200 */
[----:B------:R-:W-:Y:S05]  /*0c70*/  @P0 BRA `(.L_x_16) ;  /* 0x0000000000740947 */ /* 0x000fea0003800000 */
[----:B------:R-:W1:Y:S01]  /*0c80*/  S2UR UR6, SR_CgaCtaId ;  /* 0x00000000000679c3 */ /* 0x000e620000008800 */
[----:B------:R-:W-:Y:S02]  /*0c90*/  UMOV UR5, 0x400 ;  /* 0x0000040000057882 */ /* 0x000fe40000000000 */
[----:B------:R-:W-:-:S04]  /*0ca0*/  UIADD3 UR5, UPT, UPT, UR5, 0x1004, URZ ;  /* 0x0000100405057890 */ /* 0x000fc8000fffe0ff */
[----:B-1----:R-:W-:-:S06]  /*0cb0*/  ULEA UR5, UR6, UR5, 0x18 ;  /* 0x0000000506057291 */ /* 0x002fcc000f8ec0ff */
[----:B------:R-:W-:-:S05]  /*0cc0*/  LEA R2, R20, UR5, 0x2 ;  /* 0x0000000514027c11 */ /* 0x000fca000f8e10ff */
[----:B------:R-:W1:Y:S04]  /*0cd0*/  LDS R3, [R2] ;  /* 0x0000000002037984 */ /* 0x000e680000000800 */
[----:B------:R-:W2:Y:S04]  /*0ce0*/  LDS R4, [R2+0x400] ;  /* 0x0004000002047984 */ /* 0x000ea80000000800 */
[----:B------:R-:W3:Y:S04]  /*0cf0*/  LDS R6, [R2+0x800] ;  /* 0x0008000002067984 */ /* 0x000ee80000000800 */
[----:B------:R-:W4:Y:S04]  /*0d00*/  LDS R8, [R2+0xc00] ;  /* 0x000c000002087984 */ /* 0x000f280000000800 */
[----:B------:R-:W5:Y:S04]  /*0d10*/  LDS R10, [R2+0x1000] ;  /* 0x00100000020a7984 */ /* 0x000f680000000800 */
[----:B------:R-:W0:Y:S04]  /*0d20*/  LDS R12, [R2+0x1400] ;  /* 0x00140000020c7984 */ /* 0x000e280000000800 */
[----:B------:R-:W0:Y:S04]  /*0d30*/  LDS R22, [R2+0x1800] ;  /* 0x0018000002167984 */ /* 0x000e280000000800 */
[----:B------:R-:W0:Y:S04]  /*0d40*/  LDS R24, [R2+0x1c00] ;  /* 0x001c000002187984 */ /* 0x000e280000000800 */
[----:B------:R0:W-:Y:S04]  /*0d50*/  STS [R2], RZ ;  /* 0x000000ff02007388 */ /* 0x0001e80000000800 */
[----:B-1----:R1:W-:Y:S01]  /*0d60*/  STS [R2+0x400], R3 ;  /* 0x0004000302007388 */ /* 0x0023e20000000800 */
[----:B--2---:R-:W-:-:S04]  /*0d70*/  IMAD.IADD R5, R3, 0x1, R4 ;  /* 0x0000000103057824 */ /* 0x004fc800078e0204 */
[----:B---3--:R-:W-:Y:S01]  /*0d80*/  IMAD.IADD R7, R5, 0x1, R6 ;  /* 0x0000000105077824 */ /* 0x008fe200078e0206 */
[----:B------:R1:W-:Y:S03]  /*0d90*/  STS [R2+0x800], R5 ;  /* 0x0008000502007388 */ /* 0x0003e60000000800 */
[----:B----4-:R-:W-:Y:S01]  /*0da0*/  IMAD.IADD R9, R7, 0x1, R8 ;  /* 0x0000000107097824 */ /* 0x010fe200078e0208 */
[----:B------:R1:W-:Y:S03]  /*0db0*/  STS [R2+0xc00], R7 ;  /* 0x000c000702007388 */ /* 0x0003e60000000800 */
[----:B-----5:R-:W-:Y:S01]  /*0dc0*/  IMAD.IADD R11, R9, 0x1, R10 ;  /* 0x00000001090b7824 */ /* 0x020fe200078e020a */
[----:B------:R1:W-:Y:S03]  /*0dd0*/  STS [R2+0x1000], R9 ;  /* 0x0010000902007388 */ /* 0x0003e60000000800 */
[----:B0-----:R-:W-:Y:S01]  /*0de0*/  IMAD.IADD R13, R11, 0x1, R12 ;  /* 0x000000010b0d7824 */ /* 0x001fe200078e020c */
[----:B------:R1:W-:Y:S03]  /*0df0*/  STS [R2+0x1400], R11 ;  /* 0x0014000b02007388 */ /* 0x0003e60000000800 */
[----:B------:R-:W-:Y:S01]  /*0e00*/  IMAD.IADD R23, R13, 0x1, R22 ;  /* 0x000000010d177824 */ /* 0x000fe200078e0216 */
[----:B------:R1:W-:Y:S03]  /*0e10*/  STS [R2+0x1800], R13 ;  /* 0x0018000d02007388 */ /* 0x0003e60000000800 */
[----:B------:R-:W-:Y:S01]  /*0e20*/  IMAD.IADD R25, R23, 0x1, R24 ;  /* 0x0000000117197824 */ /* 0x000fe200078e0218 */
[----:B------:R1:W-:Y:S04]  /*0e30*/  STS [R2+0x1c00], R23 ;  /* 0x001c001702007388 */ /* 0x0003e80000000800 */
[----:B------:R1:W-:Y:S02]  /*0e40*/  STS [R2+0x2000], R25 ;  /* 0x0020001902007388 */ /* 0x0003e40000000800 */
.L_x_16:
[----:B0-----:R-:W-:Y:S05]  /*0e50*/  BSYNC.RECONVERGENT B0 ;  /* 0x0000000000007941 */ /* 0x001fea0003800200 */
.L_x_15:
[----:B------:R-:W-:Y:S06]  /*0e60*/  BAR.SYNC.DEFER_BLOCKING 0x0 ;  /* 0x0000000000007b1d */ /* 0x000fec0000010000 */
[----:B------:R-:W-:Y:S04]  /*0e70*/  BSSY.RECONVERGENT B0, `(.L_x_17) ;  /* 0x000005a000007945 */ /* 0x000fe80003800200 */
[----:B------:R-:W-:Y:S05]  /*0e80*/  @P0 BRA `(.L_x_18) ;  /* 0x0000000400600947 */ /* 0x000fea0003800000 */
[----:B------:R-:W0:Y:S01]  /*0e90*/  I2F.U32.RP R6, R21 ;  /* 0x0000001500067306 */ /* 0x000e220000209000 */
[C---:B------:R-:W-:Y:S01]  /*0ea0*/  ISETP.GE.U32.AND P0, PT, R18.reuse, 0x100, PT ;  /* 0x000001001200780c */ /* 0x040fe20003f06070 */
[----:B------:R-:W-:Y:S01]  /*0eb0*/  IMAD.MOV.U32 R22, RZ, RZ, -0x80000000 ;  /* 0x80000000ff167424 */ /* 0x000fe200078e00ff */
[----:B-1----:R-:W-:Y:S01]  /*0ec0*/  VIMNMX.U32 R5, PT, PT, R18, 0x100, !PT ;  /* 0x0000010012057848 */ /* 0x002fe20007fe0000 */
[----:B------:R-:W-:Y:S01]  /*0ed0*/  BSSY.RECONVERGENT B1, `(.L_x_19) ;  /* 0x0000031000017945 */ /* 0x000fe20003800200 */
[----:B------:R-:W-:Y:S01]  /*0ee0*/  SEL R4, RZ, 0x1, P0 ;  /* 0x00000001ff047807 */ /* 0x000fe20000000000 */
[----:B------:R-:W-:Y:S01]  /*0ef0*/  IMAD.MOV.U32 R24, RZ, RZ, R20 ;  /* 0x000000ffff187224 */ /* 0x000fe200078e0014 */
[----:B------:R-:W-:Y:S01]  /*0f00*/  ISETP.NE.U32.AND P2, PT, R21, RZ, PT ;  /* 0x000000ff1500720c */ /* 0x000fe20003f45070 */
[----:B0-----:R-:W0:Y:S02]  /*0f10*/  MUFU.RCP R6, R6 ;  /* 0x0000000600067308 */ /* 0x001e240000001000 */
[----:B0-----:R-:W-:-:S06]  /*0f20*/  VIADD R3, R6, 0xffffffe ;  /* 0x0ffffffe06037836 */ /* 0x001fcc0000000000 */
[----:B------:R-:W0:Y:S02]  /*0f30*/  F2I.FTZ.U32.TRUNC.NTZ R3, R3 ;  /* 0x0000000300037305 */ /* 0x000e24000021f000 */
[----:B0-----:R-:W-:-:S04]  /*0f40*/  IMAD.MOV R2, RZ, RZ, -R3 ;  /* 0x000000ffff027224 */ /* 0x001fc800078e0a03 */
[----:B------:R-:W-:Y:S02]  /*0f50*/  IMAD R7, R2, R21, RZ ;  /* 0x0000001502077224 */ /* 0x000fe400078e02ff */
[----:B------:R-:W-:-:S04]  /*0f60*/  IMAD.MOV.U32 R2, RZ, RZ, RZ ;  /* 0x000000ffff027224 */ /* 0x000fc800078e00ff */
[----:B------:R-:W-:Y:S01]  /*0f70*/  IMAD.HI.U32 R7, R3, R7, R2 ;  /* 0x0000000703077227 */ /* 0x000fe200078e0002 */
[----:B------:R-:W-:-:S05]  /*0f80*/  IADD3 R2, PT, PT, R5, -R18, -R4 ;  /* 0x8000001205027210 */ /* 0x000fca0007ffe804 */
[----:B------:R-:W-:-:S04]  /*0f90*/  IMAD.HI.U32 R7, R7, R2, RZ ;  /* 0x0000000207077227 */ /* 0x000fc800078e00ff */
[----:B------:R-:W-:-:S04]  /*0fa0*/  IMAD.MOV R3, RZ, RZ, -R7 ;  /* 0x000000ffff037224 */ /* 0x000fc800078e0a07 */
[----:B------:R-:W-:-:S05]  /*0fb0*/  IMAD R2, R21, R3, R2 ;  /* 0x0000000315027224 */ /* 0x000fca00078e0202 */
[----:B------:R-:W-:-:S13]  /*0fc0*/  ISETP.GE.U32.AND P0, PT, R2, R21, PT ;  /* 0x000000150200720c */ /* 0x000fda0003f06070 */
[----:B------:R-:W-:Y:S02]  /*0fd0*/  @P0 IMAD.IADD R2, R2, 0x1, -R21 ;  /* 0x0000000102020824 */ /* 0x000fe400078e0a15 */
[----:B------:R-:W-:Y:S01]  /*0fe0*/  @P0 VIADD R7, R7, 0x1 ;  /* 0x0000000107070836 */ /* 0x000fe20000000000 */
[----:B------:R-:W-:Y:S02]  /*0ff0*/  ISETP.NE.AND P0, PT, R17, RZ, PT ;  /* 0x000000ff1100720c */ /* 0x000fe40003f05270 */
[----:B------:R-:W-:Y:S02]  /*1000*/  ISETP.GE.U32.AND P1, PT, R2, R21, PT ;  /* 0x000000150200720c */ /* 0x000fe40003f26070 */
[----:B------:R-:W-:-:S11]  /*1010*/  SEL R22, R22, 0x40000000, !P0 ;  /* 0x4000000016167807 */ /* 0x000fd60004000000 */
[----:B------:R-:W-:Y:S01]  /*1020*/  @P1 VIADD R7, R7, 0x1 ;  /* 0x0000000107071836 */ /* 0x000fe20000000000 */
[----:B------:R-:W-:-:S05]  /*1030*/  @!P2 LOP3.LUT R7, RZ, R21, RZ, 0x33, !PT ;  /* 0x00000015ff07a212 */ /* 0x000fca00078e33ff */
[----:B------:R-:W-:-:S05]  /*1040*/  IMAD.IADD R4, R4, 0x1, R7 ;  /* 0x0000000104047824 */ /* 0x000fca00078e0207 */
[C---:B------:R-:W-:Y:S02]  /*1050*/  LOP3.LUT R2, R4.reuse, 0x3, RZ, 0xc0, !PT ;  /* 0x0000000304027812 */ /* 0x040fe400078ec0ff */
[----:B------:R-:W-:Y:S02]  /*1060*/  ISETP.GE.U32.AND P2, PT, R4, 0x3, PT ;  /* 0x000000030400780c */ /* 0x000fe40003f46070 */
[----:B------:R-:W-:-:S13]  /*1070*/  ISETP.NE.AND P1, PT, R2, 0x3, PT ;  /* 0x000000030200780c */ /* 0x000fda0003f25270 */
[----:B------:R-:W-:Y:S05]  /*1080*/  @!P1 BRA `(.L_x_20) ;  /* 0x0000000000549947 */ /* 0x000fea0003800000 */
[----:B------:R-:W0:Y:S01]  /*1090*/  S2UR UR5, SR_CgaCtaId ;  /* 0x00000000000579c3 */ /* 0x000e220000008800 */
[----:B------:R-:W-:Y:S01]  /*10a0*/  UMOV UR4, 0x400 ;  /* 0x0000040000047882 */ /* 0x000fe20000000000 */
[----:B------:R-:W-:Y:S01]  /*10b0*/  VIADD R4, R4, 0x1 ;  /* 0x0000000104047836 */ /* 0x000fe20000000000 */
[----:B------:R-:W-:Y:S01]  /*10c0*/  UIADD3 UR4, UPT, UPT, UR4, 0x1004, URZ ;  /* 0x0000100404047890 */ /* 0x000fe2000fffe0ff */
[----:B------:R-:W-:-:S03]  /*10d0*/  IMAD R7, R17, 0x100, R20 ;  /* 0x0000010011077824 */ /* 0x000fc600078e0214 */
[----:B------:R-:W-:Y:S01]  /*10e0*/  LOP3.LUT R4, R4, 0x3, RZ, 0xc0, !PT ;  /* 0x0000000304047812 */ /* 0x000fe200078ec0ff */
[----:B------:R-:W1:Y:S04]  /*10f0*/  LDC.64 R2, c[0x0][0x390] ;  /* 0x0000e400ff027b82 */ /* 0x000e680000000a00 */
[----:B------:R-:W-:Y:S02]  /*1100*/  IMAD R24, R4, R21, R20 ;  /* 0x0000001504187224 */ /* 0x000fe400078e0214 */
[----:B------:R-:W-:Y:S01]  /*1110*/  IMAD.MOV R8, RZ, RZ, -R4 ;  /* 0x000000ffff087224 */ /* 0x000fe200078e0a04 */
[----:B0-----:R-:W-:-:S06]  /*1120*/  ULEA UR4, UR5, UR4, 0x18 ;  /* 0x0000000405047291 */ /* 0x001fcc000f8ec0ff */
[----:B------:R-:W-:-:S05]  /*1130*/  LEA R6, R20, UR4, 0x2 ;  /* 0x0000000414067c11 */ /* 0x000fca000f8e10ff */
[----:B------:R-:W-:-:S07]  /*1140*/  VIADD R6, R6, 0x2000 ;  /* 0x0000200006067836 */ /* 0x000fce0000000000 */
.L_x_21:
[----:B0-----:R0:W2:Y:S01]  /*1150*/  LDS R9, [R6] ;  /* 0x0000000006097984 */ /* 0x0010a20000000800 */
[----:B------:R-:W-:Y:S02]  /*1160*/  VIADD R8, R8, 0x1 ;  /* 0x0000000108087836 */ /* 0x000fe40000000000 */
[----:B-1----:R-:W-:-:S03]  /*1170*/  IMAD.WIDE R4, R7, 0x4, R2 ;  /* 0x0000000407047825 */ /* 0x002fc600078e0202 */
[----:B------:R-:W-:Y:S01]  /*1180*/  ISETP.NE.AND P0, PT, R8, RZ, PT ;  /* 0x000000ff0800720c */ /* 0x000fe20003f05270 */
[C---:B------:R-:W-:Y:S02]  /*1190*/  IMAD.IADD R7, R21.reuse, 0x1, R7 ;  /* 0x0000000115077824 */ /* 0x040fe400078e0207 */
[----:B0-----:R-:W-:Y:S01]  /*11a0*/  IMAD R6, R21, 0x4, R6 ;  /* 0x0000000415067824 */ /* 0x001fe200078e0206 */
[----:B--2---:R-:W-:-:S05]  /*11b0*/  LOP3.LUT R9, R9, R22, RZ, 0xfc, !PT ;  /* 0x0000001609097212 */ /* 0x004fca00078efcff */
[----:B-----5:R0:W5:Y:S04]  /*11c0*/  ATOMG.E.EXCH.STRONG.GPU PT, RZ, desc[UR8][R4.64], R9 ;  /* 0x8000000904ff79a8 */ /* 0x020168000c1ef108 */
[----:B------:R-:W-:Y:S05]  /*11d0*/  @P0 BRA `(.L_x_21) ;  /* 0xfffffffc00dc0947 */ /* 0x000fea000383ffff */
.L_x_20:
[----:B------:R-:W-:Y:S05]  /*11e0*/  BSYNC.RECONVERGENT B1 ;  /* 0x0000000000017941 */ /* 0x000fea0003800200 */
.L_x_19:
[----:B------:R-:W-:Y:S05]  /*11f0*/  @!P2 BRA `(.L_x_18) ;  /* 0x000000000084a947 */ /* 0x000fea0003800000 */
[----:B------:R-:W1:Y:S01]  /*1200*/  S2UR UR5, SR_CgaCtaId ;  /* 0x00000000000579c3 */ /* 0x000e620000008800 */
[----:B------:R-:W-:Y:S01]  /*1210*/  UMOV UR4, 0x400 ;  /* 0x0000040000047882 */ /* 0x000fe20000000000 */
[----:B------:R-:W-:Y:S01]  /*1220*/  IMAD R23, R17, 0x100, R24 ;  /* 0x0000010011177824 */ /* 0x000fe200078e0218 */
[----:B------:R-:W-:-:S05]  /*1230*/  UIADD3 UR4, UPT, UPT, UR4, 0x1004, URZ ;  /* 0x0000100404047890 */ /* 0x000fca000fffe0ff */
[----:B------:R-:W0:Y:S01]  /*1240*/  LDC.64 R2, c[0x0][0x390] ;  /* 0x0000e400ff027b82 */ /* 0x000e220000000a00 */
[----:B-1----:R-:W-:-:S06]  /*1250*/  ULEA UR4, UR5, UR4, 0x18 ;  /* 0x0000000405047291 */ /* 0x002fcc000f8ec0ff */
[----:B------:R-:W-:Y:S01]  /*1260*/  LEA R26, R24, UR4, 0x2 ;  /* 0x00000004181a7c11 */ /* 0x000fe2000f8e10ff */
[----:B0-----:R-:W-:-:S04]  /*1270*/  IMAD.WIDE.U32 R4, R21, 0x8, R2 ;  /* 0x0000000815047825 */ /* 0x001fc800078e0002 */
[----:B------:R-:W-:-:S07]  /*1280*/  VIADD R26, R26, 0x2000 ;  /* 0x000020001a1a7836 */ /* 0x000fce0000000000 */
.L_x_22:
[C-C-:B--2---:R-:W-:Y:S01]  /*1290*/  IMAD R8, R21.reuse, 0x4, R26.reuse ;  /* 0x0000000415087824 */ /* 0x144fe200078e021a */
[----:B------:R0:W1:Y:S01]  /*12a0*/  LDS R9, [R26] ;  /* 0x000000001a097984 */ /* 0x0000620000000800 */
[C-C-:B------:R-:W-:Y:S02]  /*12b0*/  IMAD R25, R21.reuse, 0x8, R26.reuse ;  /* 0x0000000815197824 */ /* 0x140fe400078e021a */
[----:B------:R-:W-:Y:S01]  /*12c0*/  IMAD R27, R21, 0xc, R26 ;  /* 0x0000000c151b7824 */ /* 0x000fe200078e021a */
[----:B------:R2:W3:Y:S01]  /*12d0*/  LDS R11, [R8] ;  /* 0x00000000080b7984 */ /* 0x0004e20000000800 */
[----:B------:R-:W-:-:S03]  /*12e0*/  IMAD.WIDE R6, R23, 0x4, R2 ;  /* 0x0000000417067825 */ /* 0x000fc600078e0202 */
[----:B------:R-:W4:Y:S04]  /*12f0*/  LDS R25, [R25] ;  /* 0x0000000019197984 */ /* 0x000f280000000800 */
[----:B------:R-:W4:Y:S01]  /*1300*/  LDS R27, [R27] ;  /* 0x000000001b1b7984 */ /* 0x000f220000000800 */
[----:B------:R-:W-:-:S05]  /*1310*/  IMAD R24, R21, 0x4, R24 ;  /* 0x0000000415187824 */ /* 0x000fca00078e0218 */
[----:B------:R-:W-:Y:S01]  /*1320*/  ISETP.GE.U32.AND P0, PT, R24, 0x100, PT ;  /* 0x000001001800780c */ /* 0x000fe20003f06070 */
[----:B------:R-:W-:-:S04]  /*1330*/  IMAD.WIDE.U32 R12, R21, 0xc, R6 ;  /* 0x0000000c150c7825 */ /* 0x000fc800078e0006 */
[----:B0-----:R-:W-:Y:S01]  /*1340*/  IMAD R26, R21, 0x10, R26 ;  /* 0x00000010151a7824 */ /* 0x001fe200078e021a */
[-C--:B-1----:R-:W-:Y:S01]  /*1350*/  LOP3.LUT R29, R9, R22.reuse, RZ, 0xfc, !PT ;  /* 0x00000016091d7212 */ /* 0x082fe200078efcff */
[----:B--2---:R-:W-:Y:S01]  /*1360*/  IMAD.WIDE R8, R23, 0x4, R4 ;  /* 0x0000000417087825 */ /* 0x004fe200078e0204 */
[----:B---3--:R-:W-:-:S03]  /*1370*/  LOP3.LUT R28, R11, R22, RZ, 0xfc, !PT ;  /* 0x000000160b1c7212 */ /* 0x008fc600078efcff */
[----:B------:R-:W-:Y:S01]  /*1380*/  IMAD.WIDE.U32 R10, R21, 0x4, R6 ;  /* 0x00000004150a7825 */ /* 0x000fe200078e0006 */
[----:B-----5:R2:W5:Y:S01]  /*1390*/  ATOMG.E.EXCH.STRONG.GPU PT, RZ, desc[UR8][R6.64], R29 ;  /* 0x8000001d06ff79a8 */ /* 0x020562000c1ef108 */
[----:B----4-:R-:W-:-:S03]  /*13a0*/  LOP3.LUT R25, R25, R22, RZ, 0xfc, !PT ;  /* 0x0000001619197212 */ /* 0x010fc600078efcff */
[----:B------:R2:W5:Y:S01]  /*13b0*/  ATOMG.E.EXCH.STRONG.GPU PT, RZ, desc[UR8][R10.64], R28 ;  /* 0x8000001c0aff79a8 */ /* 0x000562000c1ef108 */
[----:B------:R-:W-:-:S03]  /*13c0*/  LOP3.LUT R27, R27, R22, RZ, 0xfc, !PT ;  /* 0x000000161b1b7212 */ /* 0x000fc600078efcff */
[----:B------:R2:W5:Y:S01]  /*13d0*/  ATOMG.E.EXCH.STRONG.GPU PT, RZ, desc[UR8][R8.64], R25 ;  /* 0x8000001908ff79a8 */ /* 0x000562000c1ef108 */
[----:B------:R-:W-:-:S03]  /*13e0*/  IMAD R23, R21, 0x4, R23 ;  /* 0x0000000415177824 */ /* 0x000fc600078e0217 */
[----:B------:R2:W5:Y:S01]  /*13f0*/  ATOMG.E.EXCH.STRONG.GPU PT, RZ, desc[UR8][R12.64], R27 ;  /* 0x8000001b0cff79a8 */ /* 0x000562000c1ef108 */
[----:B------:R-:W-:Y:S05]  /*1400*/  @!P0 BRA `(.L_x_22) ;  /* 0xfffffffc00a08947 */ /* 0x000fea000383ffff */
.L_x_18:
[----:B------:R-:W-:Y:S05]  /*1410*/  BSYNC.RECONVERGENT B0 ;  /* 0x0000000000007941 */ /* 0x000fea0003800200 */
.L_x_17:
[----:B------:R-:W-:Y:S01]  /*1420*/  BAR.SYNC.DEFER_BLOCKING 0x0 ;  /* 0x0000000000007b1d */ /* 0x000fe20000010000 */
[----:B------:R-:W-:-:S05]  /*1430*/  ISETP.GT.U32.AND P0, PT, R20, 0xff, PT ;  /* 0x000000ff1400780c */ /* 0x000fca0003f04070 */
[----:B------:R-:W-:Y:S08]  /*1440*/  BSSY.RECONVERGENT B0, `(.L_x_23) ;  /* 0x000003f000007945 */ /* 0x000ff00003800200 */
[----:B------:R-:W-:Y:S05]  /*1450*/  @P0 BRA `(.L_x_24) ;  /* 0x0000000000f40947 */ /* 0x000fea0003800000 */
[----:B--2---:R-:W2:Y:S01]  /*1460*/  I2F.U32.RP R6, R21 ;  /* 0x0000001500067306 */ /* 0x004ea20000209000 */
[C---:B------:R-:W-:Y:S01]  /*1470*/  ISETP.GE.U32.AND P0, PT, R18.reuse, 0x100, PT ;  /* 0x000001001200780c */ /* 0x040fe20003f06070 */
[----:B------:R-:W-:Y:S01]  /*1480*/  BSSY.RECONVERGENT B1, `(.L_x_25) ;  /* 0x0000029000017945 */ /* 0x000fe20003800200 */
[----:B01----:R-:W-:Y:S02]  /*1490*/  VIMNMX.U32 R5, PT, PT, R18, 0x100, !PT ;  /* 0x0000010012057848 */ /* 0x003fe40007fe0000 */
[----:B------:R-:W-:-:S03]  /*14a0*/  ISETP.NE.U32.AND P2, PT, R21, RZ, PT ;  /* 0x000000ff1500720c */ /* 0x000fc60003f45070 */
[----:B--2---:R-:W0:Y:S02]  /*14b0*/  MUFU.RCP R6, R6 ;  /* 0x0000000600067308 */ /* 0x004e240000001000 */
[----:B0-----:R-:W-:-:S06]  /*14c0*/  VIADD R2, R6, 0xffffffe ;  /* 0x0ffffffe06027836 */ /* 0x001fcc0000000000 */
[----:B------:R0:W1:Y:S02]  /*14d0*/  F2I.FTZ.U32.TRUNC.NTZ R3, R2 ;  /* 0x0000000200037305 */ /* 0x000064000021f000 */
[----:B0-----:R-:W-:Y:S02]  /*14e0*/  IMAD.MOV.U32 R2, RZ, RZ, RZ ;  /* 0x000000ffff027224 */ /* 0x001fe400078e00ff */
[----:B-1----:R-:W-:-:S04]  /*14f0*/  IMAD.MOV R4, RZ, RZ, -R3 ;  /* 0x000000ffff047224 */ /* 0x002fc800078e0a03 */
[----:B------:R-:W-:Y:S01]  /*1500*/  IMAD R7, R4, R21, RZ ;  /* 0x0000001504077224 */ /* 0x000fe200078e02ff */
[----:B------:R-:W-:-:S03]  /*1510*/  SEL R4, RZ, 0x1, P0 ;  /* 0x00000001ff047807 */ /* 0x000fc60000000000 */
[----:B------:R-:W-:Y:S01]  /*1520*/  IMAD.HI.U32 R7, R3, R7, R2 ;  /* 0x0000000703077227 */ /* 0x000fe200078e0002 */
[----:B------:R-:W-:-:S05]  /*1530*/  IADD3 R18, PT, PT, R5, -R18, -R4 ;  /* 0x8000001205127210 */ /* 0x000fca0007ffe804 */
[----:B------:R-:W-:-:S04]  /*1540*/  IMAD.HI.U32 R7, R7, R18, RZ ;  /* 0x0000001207077227 */ /* 0x000fc800078e00ff */
[----:B------:R-:W-:-:S04]  /*1550*/  IMAD.MOV R2, RZ, RZ, -R7 ;  /* 0x000000ffff027224 */ /* 0x000fc800078e0a07 */
[----:B------:R-:W-:-:S05]  /*1560*/  IMAD R2, R21, R2, R18 ;  /* 0x0000000215027224 */ /* 0x000fca00078e0212 */
[----:B------:R-:W-:-:S13]  /*1570*/  ISETP.GE.U32.AND P0, PT, R2, R21, PT ;  /* 0x000000150200720c */ /* 0x000fda0003f06070 */
[----:B------:R-:W-:Y:S02]  /*1580*/  @P0 IMAD.IADD R2, R2, 0x1, -R21 ;  /* 0x0000000102020824 */ /* 0x000fe400078e0a15 */
[----:B------:R-:W-:-:S03]  /*1590*/  @P0 VIADD R7, R7, 0x1 ;  /* 0x0000000107070836 */ /* 0x000fc60000000000 */
[----:B------:R-:W-:-:S13]  /*15a0*/  ISETP.GE.U32.AND P1, PT, R2, R21, PT ;  /* 0x000000150200720c */ /* 0x000fda0003f26070 */
[----:B------:R-:W-:Y:S01]  /*15b0*/  @P1 VIADD R7, R7, 0x1 ;  /* 0x0000000107071836 */ /* 0x000fe20000000000 */
[----:B------:R-:W-:-:S05]  /*15c0*/  @!P2 LOP3.LUT R7, RZ, R21, RZ, 0x33, !PT ;  /* 0x00000015ff07a212 */ /* 0x000fca00078e33ff */
[----:B------:R-:W-:-:S05]  /*15d0*/  IMAD.IADD R4, R4, 0x1, R7 ;  /* 0x0000000104047824 */ /* 0x000fca00078e0207 */
[C---:B------:R-:W-:Y:S02]  /*15e0*/  LOP3.LUT R2, R4.reuse, 0x3, RZ, 0xc0, !PT ;  /* 0x0000000304027812 */ /* 0x040fe400078ec0ff */
[----:B------:R-:W-:Y:S02]  /*15f0*/  ISETP.GE.U32.AND P1, PT, R4, 0x3, PT ;  /* 0x000000030400780c */ /* 0x000fe40003f26070 */
[----:B------:R-:W-:Y:S01]  /*1600*/  ISETP.NE.AND P0, PT, R2, 0x3, PT ;  /* 0x000000030200780c */ /* 0x000fe20003f05270 */
[----:B------:R-:W-:-:S12]  /*1610*/  IMAD.MOV.U32 R2, RZ, RZ, R20 ;  /* 0x000000ffff027224 */ /* 0x000fd800078e0014 */
[----:B------:R-:W-:Y:S05]  /*1620*/  @!P0 BRA `(.L_x_26) ;  /* 0x0000000000388947 */ /* 0x000fea0003800000 */
[----:B------:R-:W0:Y:S01]  /*1630*/  S2UR UR5, SR_CgaCtaId ;  /* 0x00000000000579c3 */ /* 0x000e220000008800 */
[----:B------:R-:W-:Y:S01]  /*1640*/  UMOV UR4, 0x400 ;  /* 0x0000040000047882 */ /* 0x000fe20000000000 */
[----:B------:R-:W-:Y:S01]  /*1650*/  VIADD R2, R4, 0x1 ;  /* 0x0000000104027836 */ /* 0x000fe20000000000 */
[----:B------:R-:W-:-:S04]  /*1660*/  UIADD3 UR4, UPT, UPT, UR4, 0x3404, URZ ;  /* 0x0000340404047890 */ /* 0x000fc8000fffe0ff */
[----:B------:R-:W-:-:S05]  /*1670*/  LOP3.LUT R3, R2, 0x3, RZ, 0xc0, !PT ;  /* 0x0000000302037812 */ /* 0x000fca00078ec0ff */
[----:B------:R-:W-:Y:S02]  /*1680*/  IMAD R2, R3, R21, R20 ;  /* 0x0000001503027224 */ /* 0x000fe400078e0214 */
[----:B------:R-:W-:Y:S01]  /*1690*/  IMAD.MOV R3, RZ, RZ, -R3 ;  /* 0x000000ffff037224 */ /* 0x000fe200078e0a03 */
[----:B0-----:R-:W-:-:S06]  /*16a0*/  ULEA UR4, UR5, UR4, 0x18 ;  /* 0x0000000405047291 */ /* 0x001fcc000f8ec0ff */
[----:B------:R-:W-:-:S07]  /*16b0*/  LEA R4, R20, UR4, 0x2 ;  /* 0x0000000414047c11 */ /* 0x000fce000f8e10ff */
.L_x_27:
[----:B------:R-:W-:Y:S01]  /*16c0*/  VIADD R3, R3, 0x1 ;  /* 0x0000000103037836 */ /* 0x000fe20000000000 */
[----:B------:R0:W-:Y:S04]  /*16d0*/  STS [R4], RZ ;  /* 0x000000ff04007388 */ /* 0x0001e80000000800 */
[----:B------:R-:W-:Y:S01]  /*16e0*/  ISETP.NE.AND P0, PT, R3, RZ, PT ;  /* 0x000000ff0300720c */ /* 0x000fe20003f05270 */
[----:B0-----:R-:W-:-:S12]  /*16f0*/  IMAD R4, R21, 0x4, R4 ;  /* 0x0000000415047824 */ /* 0x001fd800078e0204 */
[----:B------:R-:W-:Y:S05]  /*1700*/  @P0 BRA `(.L_x_27) ;  /* 0xfffffffc00ec0947 */ /* 0x000fea000383ffff */
.L_x_26:
[----:B------:R-:W-:Y:S05]  /*1710*/  BSYNC.RECONVERGENT B1 ;  /* 0x0000000000017941 */ /* 0x000fea0003800200 */
.L_x_25:
[----:B------:R-:W-:Y:S05]  /*1720*/  @!P1 BRA `(.L_x_24) ;  /* 0x0000000000409947 */ /* 0x000fea0003800000 */
[----:B------:R-:W0:Y:S01]  /*1730*/  S2UR UR5, SR_CgaCtaId ;  /* 0x00000000000579c3 */ /* 0x000e220000008800 */
[----:B------:R-:W-:Y:S02]  /*1740*/  UMOV UR4, 0x400 ;  /* 0x0000040000047882 */ /* 0x000fe40000000000 */
[----:B------:R-:W-:-:S04]  /*1750*/  UIADD3 UR4, UPT, UPT, UR4, 0x3404, URZ ;  /* 0x0000340404047890 */ /* 0x000fc8000fffe0ff */
[----:B0-----:R-:W-:-:S06]  /*1760*/  ULEA UR4, UR5, UR4, 0x18 ;  /* 0x0000000405047291 */ /* 0x001fcc000f8ec0ff */
[----:B------:R-:W-:-:S07]  /*1770*/  LEA R4, R2, UR4, 0x2 ;  /* 0x0000000402047c11 */ /* 0x000fce000f8e10ff */
.L_x_28:
        /* <DEDUP_REMOVED lines=10> */
[----:B---3--:R-:W-:Y:S05]  /*1820*/  @!P0 BRA `(.L_x_28) ;  /* 0xfffffffc00d48947 */ /* 0x008fea000383ffff */
.L_x_24:
[----:B------:R-:W-:Y:S05]  /*1830*/  BSYNC.RECONVERGENT B0 ;  /* 0x0000000000007941 */ /* 0x000fea0003800200 */
.L_x_23:
[----:B------:R-:W-:Y:S01]  /*1840*/  BAR.SYNC.DEFER_BLOCKING 0x0 ;  /* 0x0000000000007b1d */ /* 0x000fe20000010000 */
[----:B------:R-:W-:-:S13]  /*1850*/  ISETP.GE.AND P0, PT, R17, 0x1, PT ;  /* 0x000000011100780c */ /* 0x000fda0003f06270 */
[----:B------:R-:W-:Y:S05]  /*1860*/  @!P0 BRA `(.L_x_29) ;  /* 0x0000000000d48947 */ /* 0x000fea0003800000 */
[----:B------:R-:W-:-:S13]  /*1870*/  ISETP.GT.U32.AND P0, PT, R20, 0xff, PT ;  /* 0x000000ff1400780c */ /* 0x000fda0003f04070 */
[----:B------:R-:W-:Y:S05]  /*1880*/  @P0 BRA `(.L_x_30) ;  /* 0x0000000000c40947 */ /* 0x000fea0003800000 */
[----:B01----:R-:W0:Y:S01]  /*1890*/  S2R R5, SR_CgaCtaId ;  /* 0x0000000000057919 */ /* 0x003e220000008800 */
[----:B------:R-:W-:Y:S02]  /*18a0*/  MOV R2, 0x400 ;  /* 0x0000040000027802 */ /* 0x000fe40000000f00 */
[----:B------:R-:W-:-:S03]  /*18b0*/  LEA R4, R17, 0xffffff00, 0x8 ;  /* 0xffffff0011047811 */ /* 0x000fc600078e40ff */
[----:B------:R-:W-:-:S05]  /*18c0*/  VIADD R2, R2, 0x3404 ;  /* 0x0000340402027836 */ /* 0x000fca0000000000 */
[----:B0-----:R-:W-:-:S07]  /*18d0*/  LEA R5, R5, R2, 0x18 ;  /* 0x0000000205057211 */ /* 0x001fce00078ec0ff */
.L_x_37:
[----:B0--3--:R-:W0:Y:S01]  /*18e0*/  LDC.64 R2, c[0x0][0x390] ;  /* 0x0000e400ff027b82 */ /* 0x009e220000000a00 */
[----:B------:R-:W-:Y:S01]  /*18f0*/  BSSY B0, `(.L_x_31) ;  /* 0x000001c000007945 */ /* 0x000fe20003800000 */
[----:B--2---:R-:W-:Y:S02]  /*1900*/  IMAD R11, R20, 0x4, R5 ;  /* 0x00000004140b7824 */ /* 0x004fe400078e0205 */
[----:B------:R-:W-:-:S07]  /*1910*/  IMAD.MOV.U32 R9, RZ, RZ, R4 ;  /* 0x000000ffff097224 */ /* 0x000fce00078e0004 */
.L_x_35:
[----:B------:R-:W-:Y:S01]  /*1920*/  IMAD.IADD R7, R9, 0x1, R20 ;  /* 0x0000000109077824 */ /* 0x000fe200078e0214 */
[----:B------:R-:W-:Y:S05]  /*1930*/  YIELD ;  /* 0x0000000000007946 */ /* 0x000fea0003800000 */
[----:B0-----:R-:W-:-:S06]  /*1940*/  IMAD.WIDE.U32 R6, R7, 0x4, R2 ;  /* 0x0000000407067825 */ /* 0x001fcc00078e0002 */
[----:B------:R-:W2:Y:S02]  /*1950*/  ATOMG.E.OR.STRONG.GPU PT, R6, desc[UR8][R6.64], RZ ;  /* 0x800000ff060679a8 */ /* 0x000ea4000b1ef108 */
[----:B--2---:R-:W-:-:S13]  /*1960*/  ISETP.GT.AND P0, PT, R6, -0x1, PT ;  /* 0xffffffff0600780c */ /* 0x004fda0003f04270 */
[----:B------:R-:W-:Y:S05]  /*1970*/  @!P0 BRA `(.L_x_32) ;  /* 0x00000000003c8947 */ /* 0x000fea0003800000 */
[----:B------:R-:W-:Y:S01]  /*1980*/  ISETP.GE.U32.AND P0, PT, R6, 0x40000000, PT ;  /* 0x400000000600780c */ /* 0x000fe20003f06070 */
[----:B------:R-:W-:-:S12]  /*1990*/  BSSY B1, `(.L_x_33) ;  /* 0x0000009000017945 */ /* 0x000fd80003800000 */
[----:B------:R-:W0:Y:S01]  /*19a0*/  @P0 LDS R7, [R11] ;  /* 0x000000000b070984 */ /* 0x000e220000000800 */
[----:B------:R-:W-:Y:S01]  /*19b0*/  @P0 LOP3.LUT R6, R6, 0x3fffffff, RZ, 0xc0, !PT ;  /* 0x3fffffff06060812 */ /* 0x000fe200078ec0ff */
[----:B------:R-:W-:-:S04]  /*19c0*/  @P0 VIADD R9, R9, 0xffffff00 ;  /* 0xffffff0009090836 */ /* 0x000fc80000000000 */
[----:B0-----:R-:W-:-:S05]  /*19d0*/  @P0 IMAD.IADD R6, R6, 0x1, R7 ;  /* 0x0000000106060824 */ /* 0x001fca00078e0207 */
[----:B------:R0:W-:Y:S01]  /*19e0*/  @P0 STS [R11], R6 ;  /* 0x000000060b000388 */ /* 0x0001e20000000800 */
[----:B------:R-:W-:Y:S05]  /*19f0*/  @P0 BRA `(.L_x_34) ;  /* 0x0000000000080947 */ /* 0x000fea0003800000 */
[----:B------:R-:W-:Y:S05]  /*1a00*/  NANOSLEEP 0x40 ;  /* 0x000000400000795d */ /* 0x000fea0003800000 */
[----:B------:R-:W-:Y:S01]  /*1a10*/  NOP ;  /* 0x0000000000007918 */ /* 0x000fe20000000000 */
.L_x_34:
[----:B------:R-:W-:Y:S05]  /*1a20*/  BSYNC B1 ;  /* 0x0000000000017941 */ /* 0x000fea0003800000 */
.L_x_33:
[----:B------:R-:W-:-:S13]  /*1a30*/  ISETP.GT.AND P0, PT, R9, -0x1, PT ;  /* 0xffffffff0900780c */ /* 0x000fda0003f04270 */
[----:B------:R-:W-:Y:S05]  /*1a40*/  @P0 BRA `(.L_x_35) ;  /* 0xfffffffc00b40947 */ /* 0x000fea000383ffff */
[----:B0-----:R0:W1:Y:S01]  /*1a50*/  LDS R6, [R11] ;  /* 0x000000000b067984 */ /* 0x0010620000000800 */
[----:B------:R-:W-:Y:S05]  /*1a60*/  BRA `(.L_x_36) ;  /* 0x0000000000107947 */ /* 0x000fea0003800000 */
.L_x_32:
[----:B------:R-:W0:Y:S01]  /*1a70*/  LDS R7, [R11] ;  /* 0x000000000b077984 */ /* 0x000e220000000800 */
[----:B------:R-:W-:-:S05]  /*1a80*/  LOP3.LUT R6, R6, 0x3fffffff, RZ, 0xc0, !PT ;  /* 0x3fffffff06067812 */ /* 0x000fca00078ec0ff */
[----:B0-----:R-:W-:-:S05]  /*1a90*/  IMAD.IADD R6, R6, 0x1, R7 ;  /* 0x0000000106067824 */ /* 0x001fca00078e0207 */
[----:B------:R2:W-:Y:S02]  /*1aa0*/  STS [R11], R6 ;  /* 0x000000060b007388 */ /* 0x0005e40000000800 */
.L_x_36:
[----:B------:R-:W-:Y:S05]  /*1ab0*/  BSYNC B0 ;  /* 0x0000000000007941 */ /* 0x000fea0003800000 */
.L_x_31:
[----:B------:R-:W3:Y:S01]  /*1ac0*/  S2UR UR5, SR_CgaCtaId ;  /* 0x00000000000579c3 */ /* 0x000ee20000008800 */
[----:B------:R-:W-:Y:S01]  /*1ad0*/  UMOV UR4, 0x400 ;  /* 0x0000040000047882 */ /* 0x000fe20000000000 */
[----:B------:R-:W-:Y:S01]  /*1ae0*/  IMAD R7, R17, 0x100, R20 ;  /* 0x0000010011077824 */ /* 0x000fe200078e0214 */
[----:B------:R-:W-:-:S03]  /*1af0*/  UIADD3 UR4, UPT, UPT, UR4, 0x1004, URZ ;  /* 0x0000100404047890 */ /* 0x000fc6000fffe0ff */
[----:B------:R-:W-:Y:S01]  /*1b00*/  IMAD.WIDE.U32 R2, R7, 0x4, R2 ;  /* 0x0000000407027825 */ /* 0x000fe200078e0002 */
[----:B---3--:R-:W-:-:S06]  /*1b10*/  ULEA UR4, UR5, UR4, 0x18 ;  /* 0x0000000405047291 */ /* 0x008fcc000f8ec0ff */
[----:B------:R-:W-:-:S05]  /*1b20*/  LEA R8, R20, UR4, 0x2 ;  /* 0x0000000414087c11 */ /* 0x000fca000f8e10ff */
[----:B------:R-:W1:Y:S01]  /*1b30*/  LDS R9, [R8+0x2000] ;  /* 0x0020000008097984 */ /* 0x000e620000000800 */
[----:B------:R-:W-:-:S05]  /*1b40*/  IMAD.IADD R20, R21, 0x1, R20 ;  /* 0x0000000115147824 */ /* 0x000fca00078e0214 */
[----:B------:R-:W-:Y:S01]  /*1b50*/  ISETP.GE.U32.AND P0, PT, R20, 0x100, PT ;  /* 0x000001001400780c */ /* 0x000fe20003f06070 */
[----:B-1----:R-:W-:-:S05]  /*1b60*/  IMAD.IADD R9, R9, 0x1, R6 ;  /* 0x0000000109097824 */ /* 0x002fca00078e0206 */
[----:B------:R-:W-:-:S05]  /*1b70*/  LOP3.LUT R9, R9, 0x80000000, RZ, 0xfc, !PT ;  /* 0x8000000009097812 */ /* 0x000fca00078efcff */
[----:B------:R3:W5:Y:S02]  /*1b80*/  ATOMG.E.EXCH.STRONG.GPU PT, RZ, desc[UR8][R2.64], R9 ;  /* 0x8000000902ff79a8 */ /* 0x000764000c1ef108 */
[----:B------:R-:W-:Y:S05]  /*1b90*/  @!P0 BRA `(.L_x_37) ;  /* 0xfffffffc00508947 */ /* 0x000fea000383ffff */
.L_x_30:
[----:B------:R-:W-:Y:S05]  /*1ba0*/  WARPSYNC.ALL ;  /* 0x0000000000007948 */ /* 0x000fea0003800000 */
[----:B------:R-:W-:Y:S06]  /*1bb0*/  BAR.SYNC.DEFER_BLOCKING 0x0 ;  /* 0x0000000000007b1d */ /* 0x000fec0000010000 */
.L_x_29:
[----:B------:R-:W-:Y:S01]  /*1bc0*/  BAR.SYNC.DEFER_BLOCKING 0x0 ;  /* 0x0000000000007b1d */ /* 0x000fe20000010000 */
[----:B------:R-:W-:-:S13]  /*1bd0*/  ISETP.GE.AND P0, PT, R0, R15, PT ;  /* 0x0000000f0000720c */ /* 0x000fda0003f06270 */
[----:B------:R-:W-:Y:S05]  /*1be0*/  @P0 EXIT ;  /* 0x000000000000094d */ /* 0x000fea0003800000 */
[----:B-1-3--:R-:W-:Y:S01]  /*1bf0*/  IADD3 R2, PT, PT, R19, 0x20, R14 ;  /* 0x0000002013027810 */ /* 0x00afe20007ffe00e */
[----:B--2---:R-:W0:Y:S01]  /*1c00*/  LDC R8, c[0x0][0x3a4] ;  /* 0x0000e900ff087b82 */ /* 0x004e220000000800 */
[----:B------:R-:W-:Y:S01]  /*1c10*/  LOP3.LUT R3, RZ, R14, RZ, 0x33, !PT ;  /* 0x0000000eff037212 */ /* 0x000fe200078e33ff */
[----:B------:R-:W-:Y:S01]  /*1c20*/  BSSY.RECONVERGENT B0, `(.L_x_38) ;  /* 0x0000032000007945 */ /* 0x000fe20003800200 */
[----:B------:R-:W-:-:S05]  /*1c30*/  VIMNMX R2, PT, PT, R15, R2, !PT ;  /* 0x000000020f027248 */ /* 0x000fca0007fe0100 */
[----:B------:R-:W-:-:S04]  /*1c40*/  IMAD.IADD R2, R2, 0x1, R3 ;  /* 0x0000000102027824 */ /* 0x000fc800078e0203 */
[C---:B------:R-:W-:Y:S01]  /*1c50*/  IMAD.IADD R10, R2.reuse, 0x1, -R19 ;  /* 0x00000001020a7824 */ /* 0x040fe200078e0a13 */
[----:B------:R-:W-:-:S04]  /*1c60*/  LOP3.LUT R3, R2, 0x60, RZ, 0xc0, !PT ;  /* 0x0000006002037812 */ /* 0x000fc800078ec0ff */
[----:B------:R-:W-:Y:S02]  /*1c70*/  ISETP.NE.AND P0, PT, R3, 0x60, PT ;  /* 0x000000600300780c */ /* 0x000fe40003f05270 */
[----:B------:R-:W-:Y:S01]  /*1c80*/  ISETP.GE.U32.AND P1, PT, R10, 0x60, PT ;  /* 0x000000600a00780c */ /* 0x000fe20003f26070 */
[----:B0-----:R-:W-:-:S10]  /*1c90*/  IMAD.SHL.U32 R9, R8, 0x8, RZ ;  /* 0x0000000808097824 */ /* 0x001fd400078e00ff */
[----:B------:R-:W-:Y:S05]  /*1ca0*/  @!P0 BRA `(.L_x_39) ;  /* 0x0000000000a48947 */ /* 0x000fea0003800000 */
[----:B------:R-:W0:Y:S01]  /*1cb0*/  S2R R18, SR_CgaCtaId ;  /* 0x0000000000127919 */ /* 0x000e220000008800 */
[----:B------:R-:W1:Y:S01]  /*1cc0*/  LDC.64 R6, c[0x0][0x398] ;  /* 0x0000e600ff067b82 */ /* 0x000e620000000a00 */
[----:B------:R-:W-:Y:S01]  /*1cd0*/  MOV R11, 0x400 ;  /* 0x00000400000b7802 */ /* 0x000fe20000000f00 */
[----:B------:R-:W-:Y:S01]  /*1ce0*/  IMAD.SHL.U32 R19, R14, 0x4, RZ ;  /* 0x000000040e137824 */ /* 0x000fe200078e00ff */
[----:B------:R-:W-:-:S03]  /*1cf0*/  LEA.HI R10, R10, 0x1, RZ, 0x1b ;  /* 0x000000010a0a7811 */ /* 0x000fc600078fd8ff */
[C---:B------:R-:W-:Y:S01]  /*1d00*/  VIADD R13, R11.reuse, 0x4 ;  /* 0x000000040b0d7836 */ /* 0x040fe20000000000 */
[----:B------:R-:W-:Y:S01]  /*1d10*/  LOP3.LUT R10, R10, 0x3, RZ, 0xc0, !PT ;  /* 0x000000030a0a7812 */ /* 0x000fe200078ec0ff */
[----:B------:R-:W2:Y:S01]  /*1d20*/  LDC.64 R4, c[0x0][0x380] ;  /* 0x0000e000ff047b82 */ /* 0x000ea20000000a00 */
[----:B------:R-:W-:Y:S02]  /*1d30*/  IMAD R12, R16, 0x200, R19 ;  /* 0x00000200100c7824 */ /* 0x000fe400078e0213 */
[C---:B------:R-:W-:Y:S02]  /*1d40*/  VIADD R19, R11.reuse, 0x3404 ;  /* 0x000034040b137836 */ /* 0x040fe40000000000 */
[----:B------:R-:W-:-:S03]  /*1d50*/  VIADD R21, R11, 0x1004 ;  /* 0x000010040b157836 */ /* 0x000fc60000000000 */
[----:B------:R-:W3:Y:S01]  /*1d60*/  LDC.64 R2, c[0x0][0x388] ;  /* 0x0000e200ff027b82 */ /* 0x000ee20000000a00 */
[C---:B0-----:R-:W-:Y:S02]  /*1d70*/  LEA R11, R18.reuse, R13, 0x18 ;  /* 0x0000000d120b7211 */ /* 0x041fe400078ec0ff */
[C---:B------:R-:W-:Y:S02]  /*1d80*/  LEA R13, R18.reuse, R19, 0x18 ;  /* 0x00000013120d7211 */ /* 0x040fe400078ec0ff */
[----:B------:R-:W-:Y:S01]  /*1d90*/  LEA R14, R18, R21, 0x18 ;  /* 0x00000015120e7211 */ /* 0x000fe200078ec0ff */
[----:B------:R-:W-:Y:S02]  /*1da0*/  IMAD.IADD R12, R11, 0x1, R12 ;  /* 0x000000010b0c7824 */ /* 0x000fe400078e020c */
[----:B------:R-:W-:-:S07]  /*1db0*/  IMAD.MOV R18, RZ, RZ, -R10 ;  /* 0x000000ffff127224 */ /* 0x000fce00078e0a0a */
.L_x_40:
[----:B--2---:R-:W-:-:S05]  /*1dc0*/  IMAD.WIDE R20, R0, 0x4, R4 ;  /* 0x0000000400147825 */ /* 0x004fca00078e0204 */
[----:B0-----:R0:W2:Y:S04]  /*1dd0*/  LDG.E R19, desc[UR8][R20.64] ;  /* 0x0000000814137981 */ /* 0x0010a8000c1e1900 */
[----:B0-----:R0:W-:Y:S01]  /*1de0*/  LDS R20, [R12] ;  /* 0x000000000c147984 */ /* 0x0011e20000000800 */
[----:B--2---:R-:W-:-:S04]  /*1df0*/  SHF.R.S32.HI R22, RZ, R9, R19 ;  /* 0x00000009ff167219 */ /* 0x004fc80000011413 */
[----:B------:R-:W-:-:S05]  /*1e00*/  LOP3.LUT R23, R22, 0xff, RZ, 0xc0, !PT ;  /* 0x000000ff16177812 */ /* 0x000fca00078ec0ff */
[----:B------:R-:W-:-:S04]  /*1e10*/  IMAD R11, R8, 0x100, R23 ;  /* 0x00000100080b7824 */ /* 0x000fc800078e0217 */
[----:B-1----:R-:W-:-:S06]  /*1e20*/  IMAD.WIDE R10, R11, 0x4, R6 ;  /* 0x000000040b0a7825 */ /* 0x002fcc00078e0206 */
[----:B------:R-:W2:Y:S01]  /*1e30*/  LDG.E R10, desc[UR8][R10.64] ;  /* 0x000000080a0a7981 */ /* 0x000ea2000c1e1900 */
[----:B------:R-:W-:Y:S02]  /*1e40*/  IMAD.SHL.U32 R22, R22, 0x4, RZ ;  /* 0x0000000416167824 */ /* 0x000fe400078e00ff */
[----:B------:R-:W-:Y:S02]  /*1e50*/  IMAD R23, R16, 0x100, R23 ;  /* 0x0000010010177824 */ /* 0x000fe400078e0217 */
[----:B------:R-:W-:Y:S01]  /*1e60*/  VIADD R18, R18, 0x1 ;  /* 0x0000000112127836 */ /* 0x000fe20000000000 */
[----:B------:R-:W-:Y:S01]  /*1e70*/  LOP3.LUT R22, R22, 0x3fc, RZ, 0xc0, !PT ;  /* 0x000003fc16167812 */ /* 0x000fe200078ec0ff */
[----:B------:R-:W-:Y:S02]  /*1e80*/  IMAD R23, R23, 0x4, R14 ;  /* 0x0000000417177824 */ /* 0x000fe400078e020e */
[----:B------:R-:W-:Y:S01]  /*1e90*/  VIADD R0, R0, 0x20 ;  /* 0x0000002000007836 */ /* 0x000fe20000000000 */
[----:B------:R-:W-:Y:S01]  /*1ea0*/  ISETP.NE.AND P0, PT, R18, RZ, PT ;  /* 0x000000ff1200720c */ /* 0x000fe20003f05270 */
[----:B------:R-:W-:-:S02]  /*1eb0*/  IMAD.IADD R22, R13, 0x1, R22 ;  /* 0x000000010d167824 */ /* 0x000fc400078e0216 */
[----:B------:R-:W-:Y:S01]  /*1ec0*/  LDS R23, [R23] ;  /* 0x0000000017177984 */ /* 0x000fe20000000800 */
[----:B0-----:R-:W-:-:S03]  /*1ed0*/  VIADD R12, R12, 0x80 ;  /* 0x000000800c0c7836 */ /* 0x001fc60000000000 */
[----:B------:R-:W2:Y:S02]  /*1ee0*/  LDS R21, [R22] ;  /* 0x0000000016157984 */ /* 0x000ea40000000800 */
[----:B--2---:R-:W-:-:S05]  /*1ef0*/  IADD3 R21, PT, PT, R23, R21, R10 ;  /* 0x0000001517157210 */ /* 0x004fca0007ffe00a */
[----:B------:R-:W-:-:S04]  /*1f00*/  IMAD.IADD R21, R21, 0x1, R20 ;  /* 0x0000000115157824 */ /* 0x000fc800078e0214 */
[----:B---3--:R-:W-:-:S05]  /*1f10*/  IMAD.WIDE R10, R21, 0x4, R2 ;  /* 0x00000004150a7825 */ /* 0x008fca00078e0202 */
[----:B------:R0:W-:Y:S01]  /*1f20*/  STG.E desc[UR8][R10.64], R19 ;  /* 0x000000130a007986 */ /* 0x0001e2000c101908 */
[----:B------:R-:W-:Y:S05]  /*1f30*/  @P0 BRA `(.L_x_40) ;  /* 0xfffffffc00a00947 */ /* 0x000fea000383ffff */
.L_x_39:
[----:B------:R-:W-:Y:S05]  /*1f40*/  BSYNC.RECONVERGENT B0 ;  /* 0x0000000000007941 */ /* 0x000fea0003800200 */
.L_x_38:
[----:B------:R-:W-:Y:S05]  /*1f50*/  @!P1 EXIT ;  /* 0x000000000000994d */ /* 0x000fea0003800000 */
[----:B------:R-:W1:Y:S01]  /*1f60*/  S2UR UR10, SR_CgaCtaId ;  /* 0x00000000000a79c3 */ /* 0x000e620000008800 */
[----:B------:R-:W2:Y:S01]  /*1f70*/  LDCU.64 UR4, c[0x0][0x380] ;  /* 0x00007000ff0477ac */ /* 0x000ea20008000a00 */
[----:B------:R-:W-:Y:S01]  /*1f80*/  IMAD.SHL.U32 R17, R17, 0x1000, RZ ;  /* 0x0000100011117824 */ /* 0x000fe200078e00ff */
[----:B------:R-:W-:-:S03]  /*1f90*/  UMOV UR6, 0x400 ;  /* 0x0000040000067882 */ /* 0x000fc60000000000 */
[----:B------:R-:W-:Y:S01]  /*1fa0*/  IMAD R17, R0, 0x4, -R17 ;  /* 0x0000000400117824 */ /* 0x000fe200078e0a11 */
[----:B------:R-:W-:Y:S01]  /*1fb0*/  UIADD3 UR7, UPT, UPT, UR6, 0x4, URZ ;  /* 0x0000000406077890 */ /* 0x000fe2000fffe0ff */
[----:B------:R-:W3:Y:S01]  /*1fc0*/  LDC.64 R2, c[0x0][0x398] ;  /* 0x0000e600ff027b82 */ /* 0x000ee20000000a00 */
[----:B------:R-:W-:Y:S02]  /*1fd0*/  UIADD3 UR11, UPT, UPT, UR6, 0x3404, URZ ;  /* 0x00003404060b7890 */ /* 0x000fe4000fffe0ff */
[----:B------:R-:W-:-:S05]  /*1fe0*/  UIADD3 UR6, UPT, UPT, UR6, 0x1004, URZ ;  /* 0x0000100406067890 */ /* 0x000fca000fffe0ff */
[----:B------:R-:W4:Y:S01]  /*1ff0*/  LDC.64 R4, c[0x0][0x388] ;  /* 0x0000e200ff047b82 */ /* 0x000f220000000a00 */
[----:B--2---:R-:W-:-:S04]  /*2000*/  UIADD3 UR4, UP0, UPT, UR4, 0x100, URZ ;  /* 0x0000010004047890 */ /* 0x004fc8000ff1e0ff */
[----:B------:R-:W-:Y:S02]  /*2010*/  UIADD3.X UR5, UPT, UPT, URZ, UR5, URZ, UP0, !UPT ;  /* 0x00000005ff057290 */ /* 0x000fe400087fe4ff */
[----:B-1----:R-:W-:Y:S02]  /*2020*/  ULEA UR7, UR10, UR7, 0x18 ;  /* 0x000000070a077291 */ /* 0x002fe4000f8ec0ff */
[----:B------:R-:W-:Y:S02]  /*2030*/  ULEA UR11, UR10, UR11, 0x18 ;  /* 0x0000000b0a0b7291 */ /* 0x000fe4000f8ec0ff */
[----:B------:R-:W-:Y:S02]  /*2040*/  ULEA UR6, UR10, UR6, 0x18 ;  /* 0x000000060a067291 */ /* 0x000fe4000f8ec0ff */
[----:B0-----:R-:W-:-:S05]  /*2050*/  IMAD.U32 R10, RZ, RZ, UR7 ;  /* 0x00000007ff0a7e24 */ /* 0x001fca000f8e00ff */
[----:B------:R-:W-:-:S07]  /*2060*/  IADD3 R10, PT, PT, R17, 0x100, R10 ;  /* 0x00000100110a7810 */ /* 0x000fce0007ffe00a */
.L_x_41:
[----:B0-----:R-:W-:Y:S01]  /*2070*/  IMAD.U32 R6, RZ, RZ, UR4 ;  /* 0x00000004ff067e24 */ /* 0x001fe2000f8e00ff */
[----:B------:R-:W-:Y:S01]  /*2080*/  LDS R17, [R10+-0x100] ;  /* 0xffff00000a117984 */ /* 0x000fe20000000800 */
[----:B------:R-:W-:Y:S02]  /*2090*/  IMAD.U32 R7, RZ, RZ, UR5 ;  /* 0x00000005ff077e24 */ /* 0x000fe4000f8e00ff */
[----:B------:R-:W-:-:S05]  /*20a0*/  IMAD.WIDE R6, R0, 0x4, R6 ;  /* 0x0000000400067825 */ /* 0x000fca00078e0206 */
[----:B------:R-:W2:Y:S02]  /*20b0*/  LDG.E R12, desc[UR8][R6.64+-0x100] ;  /* 0xffff0008060c7981 */ /* 0x000ea4000c1e1900 */
[----:B--2---:R-:W-:-:S04]  /*20c0*/  SHF.R.S32.HI R11, RZ, R9, R12 ;  /* 0x00000009ff0b7219 */ /* 0x004fc8000001140c */
[----:B------:R-:W-:-:S05]  /*20d0*/  LOP3.LUT R13, R11, 0xff, RZ, 0xc0, !PT ;  /* 0x000000ff0b0d7812 */ /* 0x000fca00078ec0ff */
[----:B------:R-:W-:-:S04]  /*20e0*/  IMAD R19, R8, 0x100, R13 ;  /* 0x0000010008137824 */ /* 0x000fc800078e020d */
[----:B---3--:R-:W-:-:S06]  /*20f0*/  IMAD.WIDE R18, R19, 0x4, R2 ;  /* 0x0000000413127825 */ /* 0x008fcc00078e0202 */
[----:B------:R-:W2:Y:S01]  /*2100*/  LDG.E R18, desc[UR8][R18.64] ;  /* 0x0000000812127981 */ /* 0x000ea2000c1e1900 */
[----:B------:R-:W-:Y:S02]  /*2110*/  IMAD.SHL.U32 R11, R11, 0x4, RZ ;  /* 0x000000040b0b7824 */ /* 0x000fe400078e00ff */
[----:B------:R-:W-:-:S03]  /*2120*/  IMAD R13, R16, 0x100, R13 ;  /* 0x00000100100d7824 */ /* 0x000fc600078e020d */
[----:B------:R-:W-:Y:S02]  /*2130*/  LOP3.LUT R11, R11, 0x3fc, RZ, 0xc0, !PT ;  /* 0x000003fc0b0b7812 */ /* 0x000fe400078ec0ff */
[----:B------:R-:W-:-:S04]  /*2140*/  LEA R13, R13, UR6, 0x2 ;  /* 0x000000060d0d7c11 */ /* 0x000fc8000f8e10ff */
[----:B------:R-:W-:Y:S04]  /*2150*/  LDS R11, [R11+UR11] ;  /* 0x0000000b0b0b7984 */ /* 0x000fe80008000800 */
[----:B------:R-:W2:Y:S02]  /*2160*/  LDS R13, [R13] ;  /* 0x000000000d0d7984 */ /* 0x000ea40000000800 */
[----:B--2---:R-:W-:-:S05]  /*2170*/  IADD3 R14, PT, PT, R13, R11, R18 ;  /* 0x0000000b0d0e7210 */ /* 0x004fca0007ffe012 */
[----:B------:R-:W-:-:S04]  /*2180*/  IMAD.IADD R17, R14, 0x1, R17 ;  /* 0x000000010e117824 */ /* 0x000fc800078e0211 */
[----:B----4-:R-:W-:-:S05]  /*2190*/  IMAD.WIDE R20, R17, 0x4, R4 ;  /* 0x0000000411147825 */ /* 0x010fca00078e0204 */
[----:B------:R-:W-:Y:S04]  /*21a0*/  STG.E desc[UR8][R20.64], R12 ;  /* 0x0000000c14007986 */ /* 0x000fe8000c101908 */
[----:B------:R-:W2:Y:S04]  /*21b0*/  LDG.E R14, desc[UR8][R6.64+-0x80] ;  /* 0xffff8008060e7981 */ /* 0x000ea8000c1e1900 */
[----:B------:R-:W-:Y:S01]  /*21c0*/  LDS R12, [R10+-0x80] ;  /* 0xffff80000a0c7984 */ /* 0x000fe20000000800 */
[----:B--2---:R-:W-:-:S04]  /*21d0*/  SHF.R.S32.HI R17, RZ, R9, R14 ;  /* 0x00000009ff117219 */ /* 0x004fc8000001140e */
[----:B------:R-:W-:-:S05]  /*21e0*/  LOP3.LUT R23, R17, 0xff, RZ, 0xc0, !PT ;  /* 0x000000ff11177812 */ /* 0x000fca00078ec0ff */
[----:B------:R-:W-:-:S04]  /*21f0*/  IMAD R19, R8, 0x100, R23 ;  /* 0x0000010008137824 */ /* 0x000fc800078e0217 */
[----:B------:R-:W-:-:S06]  /*2200*/  IMAD.WIDE R18, R19, 0x4, R2 ;  /* 0x0000000413127825 */ /* 0x000fcc00078e0202 */
[----:B------:R-:W2:Y:S01]  /*2210*/  LDG.E R18, desc[UR8][R18.64] ;  /* 0x0000000812127981 */ /* 0x000ea2000c1e1900 */
[----:B------:R-:W-:Y:S02]  /*2220*/  IMAD.SHL.U32 R17, R17, 0x4, RZ ;  /* 0x0000000411117824 */ /* 0x000fe400078e00ff */
[----:B------:R-:W-:-:S03]  /*2230*/  IMAD R23, R16, 0x100, R23 ;  /* 0x0000010010177824 */ /* 0x000fc600078e0217 */
[----:B------:R-:W-:Y:S02]  /*2240*/  LOP3.LUT R17, R17, 0x3fc, RZ, 0xc0, !PT ;  /* 0x000003fc11117812 */ /* 0x000fe400078ec0ff */
[----:B------:R-:W-:-:S04]  /*2250*/  LEA R23, R23, UR6, 0x2 ;  /* 0x0000000617177c11 */ /* 0x000fc8000f8e10ff */
[----:B------:R-:W-:Y:S04]  /*2260*/  LDS R17, [R17+UR11] ;  /* 0x0000000b11117984 */ /* 0x000fe80008000800 */
[----:B------:R-:W2:Y:S02]  /*2270*/  LDS R23, [R23] ;  /* 0x0000000017177984 */ /* 0x000ea40000000800 */
[----:B--2---:R-:W-:Y:S02]  /*2280*/  IADD3 R11, PT, PT, R23, R17, R18 ;  /* 0x00000011170b7210 */ /* 0x004fe40007ffe012 */
[----:B------:R-:W-:Y:S03]  /*2290*/  LDS R17, [R10] ;  /* 0x000000000a117984 */ /* 0x000fe60000000800 */
[----:B------:R-:W-:-:S04]  /*22a0*/  IMAD.IADD R11, R11, 0x1, R12 ;  /* 0x000000010b0b7824 */ /* 0x000fc800078e020c */
[----:B------:R-:W-:-:S05]  /*22b0*/  IMAD.WIDE R20, R11, 0x4, R4 ;  /* 0x000000040b147825 */ /* 0x000fca00078e0204 */
[----:B------:R-:W-:Y:S04]  /*22c0*/  STG.E desc[UR8][R20.64], R14 ;  /* 0x0000000e14007986 */ /* 0x000fe8000c101908 */
[----:B------:R-:W2:Y:S02]  /*22d0*/  LDG.E R12, desc[UR8][R6.64] ;  /* 0x00000008060c7981 */ /* 0x000ea4000c1e1900 */
        /* <DEDUP_REMOVED lines=13> */
[----:B------:R-:W-:-:S05]  /*23b0*/  IMAD.WIDE R20, R17, 0x4, R4 ;  /* 0x0000000411147825 */ /* 0x000fca00078e0204 */
[----:B------:R-:W-:Y:S04]  /*23c0*/  STG.E desc[UR8][R20.64], R12 ;  /* 0x0000000c14007986 */ /* 0x000fe8000c101908 */
[----:B------:R0:W2:Y:S04]  /*23d0*/  LDG.E R14, desc[UR8][R6.64+0x80] ;  /* 0x00008008060e7981 */ /* 0x0000a8000c1e1900 */
[----:B0-----:R0:W-:Y:S01]  /*23e0*/  LDS R7, [R10+0x80] ;  /* 0x000080000a077984 */ /* 0x0011e20000000800 */
[----:B--2---:R-:W-:-:S04]  /*23f0*/  SHF.R.S32.HI R17, RZ, R9, R14 ;  /* 0x00000009ff117219 */ /* 0x004fc8000001140e */
[----:B------:R-:W-:-:S05]  /*2400*/  LOP3.LUT R23, R17, 0xff, RZ, 0xc0, !PT ;  /* 0x000000ff11177812 */ /* 0x000fca00078ec0ff */
[----:B------:R-:W-:-:S04]  /*2410*/  IMAD R19, R8, 0x100, R23 ;  /* 0x0000010008137824 */ /* 0x000fc800078e0217 */
[----:B------:R-:W-:-:S06]  /*2420*/  IMAD.WIDE R18, R19, 0x4, R2 ;  /* 0x0000000413127825 */ /* 0x000fcc00078e0202 */
[----:B------:R-:W2:Y:S01]  /*2430*/  LDG.E R18, desc[UR8][R18.64] ;  /* 0x0000000812127981 */ /* 0x000ea2000c1e1900 */
[----:B------:R-:W-:Y:S02]  /*2440*/  IMAD.SHL.U32 R17, R17, 0x4, RZ ;  /* 0x0000000411117824 */ /* 0x000fe400078e00ff */
[----:B------:R-:W-:Y:S02]  /*2450*/  IMAD R23, R16, 0x100, R23 ;  /* 0x0000010010177824 */ /* 0x000fe400078e0217 */
[----:B------:R-:W-:Y:S01]  /*2460*/  VIADD R0, R0, 0x80 ;  /* 0x0000008000007836 */ /* 0x000fe20000000000 */
[----:B------:R-:W-:Y:S01]  /*2470*/  LOP3.LUT R17, R17, 0x3fc, RZ, 0xc0, !PT ;  /* 0x000003fc11117812 */ /* 0x000fe200078ec0ff */
[----:B0-----:R-:W-:Y:S01]  /*2480*/  VIADD R10, R10, 0x200 ;  /* 0x000002000a0a7836 */ /* 0x001fe20000000000 */
[----:B------:R-:W-:Y:S02]  /*2490*/  LEA R23, R23, UR6, 0x2 ;  /* 0x0000000617177c11 */ /* 0x000fe4000f8e10ff */
[----:B------:R-:W-:-:S02]  /*24a0*/  ISETP.GE.AND P0, PT, R0, R15, PT ;  /* 0x0000000f0000720c */ /* 0x000fc40003f06270 */
[----:B------:R-:W-:Y:S04]  /*24b0*/  LDS R17, [R17+UR11] ;  /* 0x0000000b11117984 */ /* 0x000fe80008000800 */
[----:B------:R-:W2:Y:S02]  /*24c0*/  LDS R23, [R23] ;  /* 0x0000000017177984 */ /* 0x000ea40000000800 */
[----:B--2---:R-:W-:-:S05]  /*24d0*/  IADD3 R6, PT, PT, R23, R17, R18 ;  /* 0x0000001117067210 */ /* 0x004fca0007ffe012 */
[----:B------:R-:W-:-:S04]  /*24e0*/  IMAD.IADD R7, R6, 0x1, R7 ;  /* 0x0000000106077824 */ /* 0x000fc800078e0207 */
[----:B------:R-:W-:-:S05]  /*24f0*/  IMAD.WIDE R6, R7, 0x4, R4 ;  /* 0x0000000407067825 */ /* 0x000fca00078e0204 */
[----:B------:R0:W-:Y:S01]  /*2500*/  STG.E desc[UR8][R6.64], R14 ;  /* 0x0000000e06007986 */ /* 0x0001e2000c101908 */
[----:B------:R-:W-:Y:S05]  /*2510*/  @!P0 BRA `(.L_x_41) ;  /* 0xfffffff800d48947 */ /* 0x000fea000383ffff */
[----:B------:R-:W-:Y:S05]  /*2520*/  EXIT ;  /* 0x000000000000794d */ /* 0x000fea0003800000 */
.L_x_11:
[--C-:B------:R-:W-:Y:S01]  /*2530*/  SHF.R.U32.HI R7, RZ, 0x1, R5.reuse ;  /* 0x00000001ff077819 */ /* 0x100fe20000011605 */
[----:B------:R-:W-:Y:S01]  /*2540*/  BSSY B0, `(.L_x_42) ;  /* 0x0000019000007945 */ /* 0x000fe20003800000 */
[--C-:B------:R-:W-:Y:S02]  /*2550*/  SHF.R.U32.HI R8, RZ, 0x2, R5.reuse ;  /* 0x00000002ff087819 */ /* 0x100fe40000011605 */
[----:B------:R-:W-:Y:S02]  /*2560*/  LOP3.LUT R7, R7, 0x1, RZ, 0xc0, !PT ;  /* 0x0000000107077812 */ /* 0x000fe400078ec0ff */
[----:B------:R-:W-:Y:S02]  /*2570*/  SHF.R.U32.HI R9, RZ, 0x3, R5 ;  /* 0x00000003ff097819 */ /* 0x000fe40000011605 */
[----:B------:R-:W-:Y:S02]  /*2580*/  ISETP.NE.U32.AND P0, PT, R7, 0x1, PT ;  /* 0x000000010700780c */ /* 0x000fe40003f05070 */
[----:B------:R-:W-:-:S02]  /*2590*/  LOP3.LUT R8, R8, 0x1, RZ, 0xc0, !PT ;  /* 0x0000000108087812 */ /* 0x000fc400078ec0ff */
[----:B------:R-:W-:Y:S02]  /*25a0*/  SHF.R.U32.HI R7, RZ, 0x4, R5 ;  /* 0x00000004ff077819 */ /* 0x000fe40000011605 */
[----:B------:R-:W-:Y:S02]  /*25b0*/  LOP3.LUT R9, R9, 0x1, RZ, 0xc0, !PT ;  /* 0x0000000109097812 */ /* 0x000fe400078ec0ff */
[----:B------:R-:W-:Y:S02]  /*25c0*/  P2R R11, PR, RZ, 0x1 ;  /* 0x00000001ff0b7803 */ /* 0x000fe40000000000 */
[----:B------:R-:W-:Y:S02]  /*25d0*/  ISETP.NE.U32.AND P0, PT, R8, 0x1, PT ;  /* 0x000000010800780c */ /* 0x000fe40003f05070 */
[----:B------:R-:W-:Y:S02]  /*25e0*/  LOP3.LUT R7, R7, 0x1, RZ, 0xc0, !PT ;  /* 0x0000000107077812 */ /* 0x000fe400078ec0ff */
[----:B------:R-:W-:-:S02]  /*25f0*/  ISETP.NE.U32.AND P1, PT, R9, 0x1, PT ;  /* 0x000000010900780c */ /* 0x000fc40003f25070 */
[--C-:B------:R-:W-:Y:S02]  /*2600*/  SHF.R.U32.HI R8, RZ, 0x5, R5.reuse ;  /* 0x00000005ff087819 */ /* 0x100fe40000011605 */
[--C-:B------:R-:W-:Y:S02]  /*2610*/  SHF.R.U32.HI R9, RZ, 0x6, R5.reuse ;  /* 0x00000006ff097819 */ /* 0x100fe40000011605 */
[----:B------:R-:W-:Y:S02]  /*2620*/  ISETP.NE.U32.AND P2, PT, R7, 0x1, PT ;  /* 0x000000010700780c */ /* 0x000fe40003f45070 */
[----:B------:R-:W-:Y:S02]  /*2630*/  SHF.R.U32.HI R7, RZ, 0x7, R5 ;  /* 0x00000007ff077819 */ /* 0x000fe40000011605 */
[----:B------:R-:W-:Y:S02]  /*2640*/  LOP3.LUT R8, R8, 0x1, RZ, 0xc0, !PT ;  /* 0x0000000108087812 */ /* 0x000fe400078ec0ff */
[----:B------:R-:W-:-:S02]  /*2650*/  LOP3.LUT R9, R9, 0x1, RZ, 0xc0, !PT ;  /* 0x0000000109097812 */ /* 0x000fc400078ec0ff */
[----:B------:R-:W-:Y:S02]  /*2660*/  LOP3.LUT R7, R7, 0x1, RZ, 0xc0, !PT ;  /* 0x0000000107077812 */ /* 0x000fe400078ec0ff */
[----:B------:R-:W-:Y:S02]  /*2670*/  ISETP.NE.U32.AND P3, PT, R8, 0x1, PT ;  /* 0x000000010800780c */ /* 0x000fe40003f65070 */
[----:B------:R-:W-:Y:S02]  /*2680*/  ISETP.NE.U32.AND P4, PT, R9, 0x1, PT ;  /* 0x000000010900780c */ /* 0x000fe40003f85070 */
[----:B------:R-:W-:-:S13]  /*2690*/  PLOP3.LUT P5, PT, P5, PT, PT, 0x8, 0x80 ;  /* 0x000000000080781c */ /* 0x000fda0002fae170 */
[----:B------:R-:W-:Y:S05]  /*26a0*/  WARPSYNC.COLLECTIVE R6, `(.L_x_43) ;  /* 0x0000000006087348 */ /* 0x000fea0003c00000 */
[----:B------:R-:W-:Y:S01]  /*26b0*/  VOTE.ANY R23, PT, P5 ;  /* 0x0000000000177806 */ /* 0x000fe200028e0100 */
[----:B------:R-:W-:Y:S06]  /*26c0*/  ENDCOLLECTIVE ;  /* 0x000000000000791b */ /* 0x000fec0003800000 */
.L_x_43:
[----:B------:R-:W-:Y:S05]  /*26d0*/  BSYNC B0 ;  /* 0x0000000000007941 */ /* 0x000fea0003800000 */
.L_x_42:
[----:B------:R-:W-:Y:S01]  /*26e0*/  ISETP.NE.AND P5, PT, R11, RZ, PT ;  /* 0x000000ff0b00720c */ /* 0x000fe20003fa5270 */
[----:B------:R-:W-:Y:S01]  /*26f0*/  IMAD.MOV.U32 R13, RZ, RZ, R23 ;  /* 0x000000ffff0d7224 */ /* 0x000fe200078e0017 */
[----:B------:R-:W-:Y:S02]  /*2700*/  ISETP.NE.U32.AND P6, PT, R7, 0x1, PT ;  /* 0x000000010700780c */ /* 0x000fe40003fc5070 */
[----:B------:R-:W-:-:S13]  /*2710*/  PLOP3.LUT P5, PT, P5, PT, PT, 0x8, 0x80 ;  /* 0x000000000080781c */ /* 0x000fda0002fae170 */
[----:B------:R-:W-:Y:S05]  /*2720*/  WARPSYNC.COLLECTIVE R6, `(.L_x_44) ;  /* 0x0000000006087348 */ /* 0x000fea0003c00000 */
[----:B------:R-:W-:Y:S01]  /*2730*/  VOTE.ANY R23, PT, P5 ;  /* 0x0000000000177806 */ /* 0x000fe200028e0100 */
[----:B------:R-:W-:Y:S06]  /*2740*/  ENDCOLLECTIVE ;  /* 0x000000000000791b */ /* 0x000fec0003800000 */
.L_x_44:
[----:B------:R-:W-:Y:S01]  /*2750*/  PLOP3.LUT P5, PT, P0, PT, PT, 0x8, 0x80 ;  /* 0x000000000080781c */ /* 0x000fe200007ae170 */
[----:B------:R-:W-:-:S12]  /*2760*/  IMAD.MOV.U32 R22, RZ, RZ, R23 ;  /* 0x000000ffff167224 */ /* 0x000fd800078e0017 */
[----:B------:R-:W-:Y:S05]  /*2770*/  WARPSYNC.COLLECTIVE R6, `(.L_x_45) ;  /* 0x0000000006087348 */ /* 0x000fea0003c00000 */
[----:B------:R-:W-:Y:S01]  /*2780*/  VOTE.ANY R23, PT, P5 ;  /* 0x0000000000177806 */ /* 0x000fe200028e0100 */
[----:B------:R-:W-:Y:S06]  /*2790*/  ENDCOLLECTIVE ;  /* 0x000000000000791b */ /* 0x000fec0003800000 */
.L_x_45:
[----:B------:R-:W-:Y:S01]  /*27a0*/  PLOP3.LUT P5, PT, P1, PT, PT, 0x8, 0x80 ;  /* 0x000000000080781c */ /* 0x000fe20000fae170 */
[----:B------:R-:W-:-:S12]  /*27b0*/  IMAD.MOV.U32 R12, RZ, RZ, R23 ;  /* 0x000000ffff0c7224 */ /* 0x000fd800078e0017 */
[----:B------:R-:W-:Y:S05]  /*27c0*/  WARPSYNC.COLLECTIVE R6, `(.L_x_46) ;  /* 0x0000000006087348 */ /* 0x000fea0003c00000 */
[----:B------:R-:W-:Y:S01]  /*27d0*/  VOTE.ANY R23, PT, P5 ;  /* 0x0000000000177806 */ /* 0x000fe200028e0100 */
[----:B------:R-:W-:Y:S06]  /*27e0*/  ENDCOLLECTIVE ;  /* 0x000000000000791b */ /* 0x000fec0003800000 */
.L_x_46:
[----:B------:R-:W-:Y:S01]  /*27f0*/  PLOP3.LUT P5, PT, P2, PT, PT, 0x8, 0x80 ;  /* 0x000000000080781c */ /* 0x000fe200017ae170 */
[----:B------:R-:W-:-:S12]  /*2800*/  IMAD.MOV.U32 R11, RZ, RZ, R23 ;  /* 0x000000ffff0b7224 */ /* 0x000fd800078e0017 */
[----:B------:R-:W-:Y:S05]  /*2810*/  WARPSYNC.COLLECTIVE R6, `(.L_x_47) ;  /* 0x0000000006087348 */ /* 0x000fea0003c00000 */
[----:B------:R-:W-:Y:S01]  /*2820*/  VOTE.ANY R23, PT, P5 ;  /* 0x0000000000177806 */ /* 0x000fe200028e0100 */
[----:B------:R-:W-:Y:S06]  /*2830*/  ENDCOLLECTIVE ;  /* 0x000000000000791b */ /* 0x000fec0003800000 */
.L_x_47:
[----:B------:R-:W-:Y:S01]  /*2840*/  PLOP3.LUT P5, PT, P3, PT, PT, 0x8, 0x80 ;  /* 0x000000000080781c */ /* 0x000fe20001fae170 */
[----:B------:R-:W-:-:S12]  /*2850*/  IMAD.MOV.U32 R10, RZ, RZ, R23 ;  /* 0x000000ffff0a7224 */ /* 0x000fd800078e0017 */
[----:B------:R-:W-:Y:S05]  /*2860*/  WARPSYNC.COLLECTIVE R6, `(.L_x_48) ;  /* 0x0000000006087348 */ /* 0x000fea0003c00000 */
[----:B------:R-:W-:Y:S01]  /*2870*/  VOTE.ANY R23, PT, P5 ;  /* 0x0000000000177806 */ /* 0x000fe200028e0100 */
[----:B------:R-:W-:Y:S06]  /*2880*/  ENDCOLLECTIVE ;  /* 0x000000000000791b */ /* 0x000fec0003800000 */
.L_x_48:
[----:B------:R-:W-:Y:S01]  /*2890*/  PLOP3.LUT P5, PT, P4, PT, PT, 0x8, 0x80 ;  /* 0x000000000080781c */ /* 0x000fe200027ae170 */
[----:B------:R-:W-:-:S12]  /*28a0*/  IMAD.MOV.U32 R9, RZ, RZ, R23 ;  /* 0x000000ffff097224 */ /* 0x000fd800078e0017 */
[----:B------:R-:W-:Y:S05]  /*28b0*/  WARPSYNC.COLLECTIVE R6, `(.L_x_49) ;  /* 0x0000000006087348 */ /* 0x000fea0003c00000 */
[----:B------:R-:W-:Y:S01]  /*28c0*/  VOTE.ANY R23, PT, P5 ;  /* 0x0000000000177806 */ /* 0x000fe200028e0100 */
[----:B------:R-:W-:Y:S06]  /*28d0*/  ENDCOLLECTIVE ;  /* 0x000000000000791b */ /* 0x000fec0003800000 */
.L_x_49:
[----:B------:R-:W-:Y:S01]  /*28e0*/  PLOP3.LUT P5, PT, P6, PT, PT, 0x8, 0x80 ;  /* 0x000000000080781c */ /* 0x000fe200037ae170 */
[----:B------:R-:W-:-:S12]  /*28f0*/  IMAD.MOV.U32 R8, RZ, RZ, R23 ;  /* 0x000000ffff087224 */ /* 0x000fd800078e0017 */
[----:B------:R-:W-:Y:S05]  /*2900*/  WARPSYNC.COLLECTIVE R6, `(.L_x_50) ;  /* 0x0000000006087348 */ /* 0x000fea0003c00000 */
[----:B------:R-:W-:Y:S01]  /*2910*/  VOTE.ANY R23, PT, P5 ;  /* 0x0000000000177806 */ /* 0x000fe200028e0100 */
[----:B------:R-:W-:Y:S06]  /*2920*/  ENDCOLLECTIVE ;  /* 0x000000000000791b */ /* 0x000fec0003800000 */
.L_x_50:
[----:B------:R-:W-:Y:S01]  /*2930*/  IMAD.MOV.U32 R7, RZ, RZ, R23 ;  /* 0x000000ffff077224 */ /* 0x000fe200078e0017 */
[----:B------:R-:W-:Y:S06]  /*2940*/  BRA `(.L_x_51) ;  /* 0xffffffe000007947 */ /* 0x000fec000383ffff */
        .weak           $__internal_0_$__cuda_sm20_div_u16
        .type           $__internal_0_$__cuda_sm20_div_u16,@function
        .size           $__internal_0_$__cuda_sm20_div_u16,(.L_x_67 - $__internal_0_$__cuda_sm20_div_u16)
$__internal_0_$__cuda_sm20_div_u16:
[----:B------:R-:W0:Y:S01]  /*2950*/  I2F.U16 R4, R6 ;  /* 0x0000000600047306 */ /* 0x000e220000101000 */
[----:B------:R-:W-:Y:S01]  /*2960*/  IMAD.MOV.U32 R7, RZ, RZ, 0x4b800000 ;  /* 0x4b800000ff077424 */ /* 0x000fe200078e00ff */
[C---:B0-----:R-:W-:Y:S02]  /*2970*/  FSETP.GEU.AND P1, PT, |R4|.reuse, 1.175494350822287508e-38, PT ;  /* 0x008000000400780b */ /* 0x041fe40003f2e200 */
[----:B------:R-:W-:Y:S02]  /*2980*/  FSETP.GT.AND P0, PT, |R4|, 8.50705917302346158658e+37, PT ;  /* 0x7e8000000400780b */ /* 0x000fe40003f04200 */
[----:B------:R-:W-:-:S04]  /*2990*/  FSEL R7, R7, 1, !P1 ;  /* 0x3f80000007077808 */ /* 0x000fc80004800000 */
[----:B------:R-:W-:Y:S02]  /*29a0*/  FSEL R7, R7, 0.25, !P0 ;  /* 0x3e80000007077808 */ /* 0x000fe40004000000 */
[----:B------:R-:W-:Y:S01]  /*29b0*/  ISETP.NE.U32.AND P0, PT, R6, RZ, PT ;  /* 0x000000ff0600720c */ /* 0x000fe20003f05070 */
[----:B------:R-:W-:Y:S02]  /*29c0*/  IMAD.MOV.U32 R6, RZ, RZ, R10 ;  /* 0x000000ffff067224 */ /* 0x000fe400078e000a */
[----:B------:R-:W-:Y:S01]  /*29d0*/  FMUL R8, R4, R7 ;  /* 0x0000000704087220 */ /* 0x000fe20000400000 */
[----:B------:R-:W-:-:S04]  /*29e0*/  LOP3.LUT R4, R9, 0xffff, RZ, 0xc0, !PT ;  /* 0x0000ffff09047812 */ /* 0x000fc800078ec0ff */
[----:B------:R-:W-:Y:S01]  /*29f0*/  I2FP.F32.U32.RZ R4, R4 ;  /* 0x0000000400047245 */ /* 0x000fe2000020d000 */
[----:B------:R-:W0:Y:S02]  /*2a00*/  MUFU.RCP R8, R8 ;  /* 0x0000000800087308 */ /* 0x000e240000001000 */
[----:B0-----:R-:W-:-:S04]  /*2a10*/  FMUL R7, R7, R8 ;  /* 0x0000000807077220 */ /* 0x001fc80000400000 */
[----:B------:R-:W-:-:S04]  /*2a20*/  VIADD R7, R7, 0x2 ;  /* 0x0000000207077836 */ /* 0x000fc80000000000 */
[----:B------:R-:W-:Y:S01]  /*2a30*/  FMUL.RZ R4, R4, R7 ;  /* 0x0000000704047220 */ /* 0x000fe2000040c000 */
[----:B------:R-:W-:-:S05]  /*2a40*/  IMAD.MOV.U32 R7, RZ, RZ, 0x0 ;  /* 0x00000000ff077424 */ /* 0x000fca00078e00ff */
[----:B------:R-:W0:Y:S02]  /*2a50*/  F2I.U32.TRUNC.NTZ R4, R4 ;  /* 0x0000000400047305 */ /* 0x000e24000020f000 */
[----:B0-----:R-:W-:Y:S01]  /*2a60*/  LOP3.LUT R9, R4, 0xffff, RZ, 0xc0, !PT ;  /* 0x0000ffff04097812 */ /* 0x001fe200078ec0ff */
[----:B------:R-:W-:Y:S01]  /*2a70*/  @!P0 IMAD.MOV.U32 R9, RZ, RZ, -0x1 ;  /* 0xffffffffff098424 */ /* 0x000fe200078e00ff */
[----:B------:R-:W-:Y:S06]  /*2a80*/  RET.REL.NODEC R6 `(_Z8oneSweepPiS_S_S_ii) ;  /* 0xffffffd4065c7950 */ /* 0x000fec0003c3ffff */
.L_x_52:
[----:B------:R-:W-:-:S00]  /*2a90*/  BRA `(.L_x_52) ;  /* 0xfffffffc00fc7947 */ /* 0x000fc0000383ffff */
[----:B------:R-:W-:-:S00]  /*2aa0*/  NOP ;  /* 0x0000000000007918 */ /* 0x000fc00000000000 */
        /* <DEDUP_REMOVED lines=13> */
.L_x_67:


//--------------------- .text._Z16globalBinCounterPiS_ii --------------------------
	.section	.text._Z16globalBinCounterPiS_ii,"ax",@progbits
	.align	128
        .global         _Z16globalBinCounterPiS_ii
        .type           _Z16globalBinCounterPiS_ii,@function
        .size           _Z16globalBinCounterPiS_ii,(.L_x_69 - _Z16globalBinCounterPiS_ii)
        .other          _Z16globalBinCounterPiS_ii,@"STO_CUDA_ENTRY STV_DEFAULT"
_Z16globalBinCounterPiS_ii:
.text._Z16globalBinCounterPiS_ii:
[----:B------:R-:W-:Y:S01]  /*0000*/  LDC R1, c[0x0][0x37c] ;  /* 0x0000df00ff017b82 */ /* 0x000fe20000000800 */
[----:B------:R-:W0:Y:S01]  /*0010*/  S2R R27, SR_TID.X ;  /* 0x00000000001b7919 */ /* 0x000e220000002100 */
[----:B------:R-:W1:Y:S01]  /*0020*/  LDCU UR4, c[0x0][0x390] ;  /* 0x00007200ff0477ac */ /* 0x000e620008000800 */
[----:B------:R-:W-:Y:S01]  /*0030*/  BSSY.RECONVERGENT B0, `(.L_x_53) ;  /* 0x0000039000007945 */ /* 0x000fe20003800200 */
[----:B-1----:R-:W-:Y:S01]  /*0040*/  USHF.L.U32 UR7, UR4, 0x8, URZ ;  /* 0x0000000804077899 */ /* 0x002fe200080006ff */
[C---:B0-----:R-:W-:Y:S01]  /*0050*/  LOP3.LUT R2, R27.reuse, 0x1f, RZ, 0xc0, !PT ;  /* 0x0000001f1b027812 */ /* 0x041fe200078ec0ff */
[----:B------:R-:W-:-:S04]  /*0060*/  IMAD.SHL.U32 R0, R27, 0x8, RZ ;  /* 0x000000081b007824 */ /* 0x000fc800078e00ff */
[----:B------:R-:W-:Y:S02]  /*0070*/  ISETP.GE.AND P0, PT, R2, UR7, PT ;  /* 0x0000000702007c0c */ /* 0x000fe4000bf06270 */
[----:B------:R-:W-:-:S05]  /*0080*/  LOP3.LUT R0, R0, 0x1f00, RZ, 0xc0, !PT ;  /* 0x00001f0000007812 */ /* 0x000fca00078ec0ff */
[----:B------:R-:W-:-:S06]  /*0090*/  IMAD R0, R0, UR4, RZ ;  /* 0x0000000400007c24 */ /* 0x000fcc000f8e02ff */
[----:B------:R-:W-:Y:S05]  /*00a0*/  @P0 BRA `(.L_x_54) ;  /* 0x0000000000c40947 */ /* 0x000fea0003800000 */
[----:B------:R-:W-:Y:S01]  /*00b0*/  LOP3.LUT R3, RZ, R2, RZ, 0x33, !PT ;  /* 0x00000002ff037212 */ /* 0x000fe200078e33ff */
[----:B------:R-:W-:Y:S04]  /*00c0*/  BSSY.RECONVERGENT B1, `(.L_x_55) ;  /* 0x0000021000017945 */ /* 0x000fe80003800200 */
[----:B------:R-:W-:-:S05]  /*00d0*/  VIADD R3, R3, UR7 ;  /* 0x0000000703037c36 */ /* 0x000fca0008000000 */
[C---:B------:R-:W-:Y:S02]  /*00e0*/  ISETP.GE.U32.AND P1, PT, R3.reuse, 0x1e0, PT ;  /* 0x000001e00300780c */ /* 0x040fe40003f26070 */
[----:B------:R-:W-:-:S04]  /*00f0*/  LEA.HI R6, R3, 0x1, RZ, 0x1b ;  /* 0x0000000103067811 */ /* 0x000fc800078fd8ff */
[----:B------:R-:W-:-:S07]  /*0100*/  LOP3.LUT P0, RZ, R6, 0x8, RZ, 0xc0, !PT ;  /* 0x0000000806ff7812 */ /* 0x000fce000780c0ff */
[----:B------:R-:W-:Y:S06]  /*0110*/  @!P1 BRA `(.L_x_56) ;  /* 0x00000000006c9947 */ /* 0x000fec0003800000 */
[----:B------:R-:W0:Y:S01]  /*0120*/  S2R R5, SR_CgaCtaId ;  /* 0x0000000000057919 */ /* 0x000e220000008800 */
[----:B------:R-:W-:Y:S01]  /*0130*/  MOV R4, 0x400 ;  /* 0x0000040000047802 */ /* 0x000fe20000000f00 */
[----:B------:R-:W-:Y:S01]  /*0140*/  HFMA2 R3, -RZ, RZ, 0, 0 ;  /* 0x00000000ff037431 */ /* 0x000fe200000001ff */
[----:B------:R-:W-:Y:S02]  /*0150*/  LOP3.LUT R6, R6, 0xffffff0, RZ, 0xc0, !PT ;  /* 0x0ffffff006067812 */ /* 0x000fe400078ec0ff */
[----:B0-----:R-:W-:-:S07]  /*0160*/  LEA R5, R5, R4, 0x18 ;  /* 0x0000000405057211 */ /* 0x001fce00078ec0ff */
.L_x_57:
[----:B0-----:R-:W-:Y:S01]  /*0170*/  IMAD.IADD R4, R0, 0x1, R2 ;  /* 0x0000000100047824 */ /* 0x001fe200078e0202 */
[----:B------:R-:W-:Y:S01]  /*0180*/  IADD3 R3, PT, PT, R3, 0x10, RZ ;  /* 0x0000001003037810 */ /* 0x000fe20007ffe0ff */
[----:B------:R-:W-:Y:S02]  /*0190*/  VIADD R2, R2, 0x200 ;  /* 0x0000020002027836 */ /* 0x000fe40000000000 */
[----:B------:R-:W-:Y:S01]  /*01a0*/  IMAD R4, R4, 0x4, R5 ;  /* 0x0000000404047824 */ /* 0x000fe200078e0205 */
[----:B------:R-:W-:-:S04]  /*01b0*/  ISETP.NE.AND P1, PT, R3, R6, PT ;  /* 0x000000060300720c */ /* 0x000fc80003f25270 */
[----:B------:R0:W-:Y:S04]  /*01c0*/  STS [R4], RZ ;  /* 0x000000ff04007388 */ /* 0x0001e80000000800 */
[----:B------:R0:W-:Y:S04]  /*01d0*/  STS [R4+0x80], RZ ;  /* 0x000080ff04007388 */ /* 0x0001e80000000800 */
        /* <DEDUP_REMOVED lines=13> */
[----:B------:R0:W-:Y:S01]  /*02b0*/  STS [R4+0x780], RZ ;  /* 0x000780ff04007388 */ /* 0x0001e20000000800 */
[----:B------:R-:W-:Y:S05]  /*02c0*/  @P1 BRA `(.L_x_57) ;  /* 0xfffffffc00a81947 */ /* 0x000fea000383ffff */
.L_x_56:
[----:B------:R-:W-:Y:S05]  /*02d0*/  BSYNC.RECONVERGENT B1 ;  /* 0x0000000000017941 */ /* 0x000fea0003800200 */
.L_x_55:
[----:B------:R-:W-:Y:S05]  /*02e0*/  @!P0 BRA `(.L_x_54) ;  /* 0x0000000000348947 */ /* 0x000fea0003800000 */
[----:B------:R-:W1:Y:S01]  /*02f0*/  S2UR UR6, SR_CgaCtaId ;  /* 0x00000000000679c3 */ /* 0x000e620000008800 */
[----:B------:R-:W-:Y:S01]  /*0300*/  UMOV UR5, 0x400 ;  /* 0x0000040000057882 */ /* 0x000fe20000000000 */
[----:B------:R-:W-:Y:S01]  /*0310*/  IMAD.IADD R2, R0, 0x1, R2 ;  /* 0x0000000100027824 */ /* 0x000fe200078e0202 */
[----:B-1----:R-:W-:-:S06]  /*0320*/  ULEA UR5, UR6, UR5, 0x18 ;  /* 0x0000000506057291 */ /* 0x002fcc000f8ec0ff */
[----:B------:R-:W-:-:S05]  /*0330*/  LEA R2, R2, UR5, 0x2 ;  /* 0x0000000502027c11 */ /* 0x000fca000f8e10ff */
[----:B------:R1:W-:Y:S04]  /*0340*/  STS [R2], RZ ;  /* 0x000000ff02007388 */ /* 0x0003e80000000800 */
[----:B------:R1:W-:Y:S04]  /*0350*/  STS [R2+0x80], RZ ;  /* 0x000080ff02007388 */ /* 0x0003e80000000800 */
[----:B------:R1:W-:Y:S04]  /*0360*/  STS [R2+0x100], RZ ;  /* 0x000100ff02007388 */ /* 0x0003e80000000800 */
[----:B------:R1:W-:Y:S04]  /*0370*/  STS [R2+0x180], RZ ;  /* 0x000180ff02007388 */ /* 0x0003e80000000800 */
[----:B------:R1:W-:Y:S04]  /*0380*/  STS [R2+0x200], RZ ;  /* 0x000200ff02007388 */ /* 0x0003e80000000800 */
[----:B------:R1:W-:Y:S04]  /*0390*/  STS [R2+0x280], RZ ;  /* 0x000280ff02007388 */ /* 0x0003e80000000800 */
[----:B------:R1:W-:Y:S04]  /*03a0*/  STS [R2+0x300], RZ ;  /* 0x000300ff02007388 */ /* 0x0003e80000000800 */
[----:B------:R1:W-:Y:S02]  /*03b0*/  STS [R2+0x380], RZ ;  /* 0x000380ff02007388 */ /* 0x0003e40000000800 */
.L_x_54:
[----:B------:R-:W-:Y:S05]  /*03c0*/  BSYNC.RECONVERGENT B0 ;  /* 0x0000000000007941 */ /* 0x000fea0003800200 */
.L_x_53:
[----:B------:R-:W0:Y:S01]  /*03d0*/  S2UR UR5, SR_CTAID.X ;  /* 0x00000000000579c3 */ /* 0x000e220000002500 */
[----:B------:R-:W2:Y:S01]  /*03e0*/  LDCU UR6, c[0x0][0x394] ;  /* 0x00007280ff0677ac */ /* 0x000ea20008000800 */
[----:B------:R-:W-:Y:S01]  /*03f0*/  BSSY.RECONVERGENT B0, `(.L_x_58) ;  /* 0x0000024000007945 */ /* 0x000fe20003800200 */
[----:B------:R-:W3:Y:S05]  /*0400*/  LDCU.64 UR8, c[0x0][0x358] ;  /* 0x00006b00ff0877ac */ /* 0x000eea0008000a00 */
[----:B------:R-:W0:Y:S02]  /*0410*/  LDC R24, c[0x0][0x360] ;  /* 0x0000d800ff187b82 */ /* 0x000e240000000800 */
[----:B0-----:R-:W-:-:S06]  /*0420*/  IMAD R4, R24, UR5, R27 ;  /* 0x0000000518047c24 */ /* 0x001fcc000f8e021b */
[----:B------:R-:W-:Y:S01]  /*0430*/  BAR.SYNC.DEFER_BLOCKING 0x0 ;  /* 0x0000000000007b1d */ /* 0x000fe20000010000 */
[----:B--2---:R-:W-:-:S13]  /*0440*/  ISETP.GE.AND P0, PT, R4, UR6, PT ;  /* 0x0000000604007c0c */ /* 0x004fda000bf06270 */
[----:B---3--:R-:W-:Y:S05]  /*0450*/  @P0 BRA `(.L_x_59) ;  /* 0x0000000000740947 */ /* 0x008fea0003800000 */
[----:B------:R-:W0:Y:S01]  /*0460*/  S2R R6, SR_CgaCtaId ;  /* 0x0000000000067919 */ /* 0x000e220000008800 */
[----:B-1----:R-:W1:Y:S01]  /*0470*/  LDC.64 R2, c[0x0][0x380] ;  /* 0x0000e000ff027b82 */ /* 0x002e620000000a00 */
[----:B------:R-:W2:Y:S01]  /*0480*/  LDCU UR5, c[0x0][0x370] ;  /* 0x00006e00ff0577ac */ /* 0x000ea20008000800 */
[----:B------:R-:W-:Y:S02]  /*0490*/  MOV R5, 0x400 ;  /* 0x0000040000057802 */ /* 0x000fe40000000f00 */
[----:B------:R-:W-:Y:S02]  /*04a0*/  MOV R7, R4 ;  /* 0x0000000400077202 */ /* 0x000fe40000000f00 */
[----:B0-----:R-:W-:Y:S01]  /*04b0*/  LEA R12, R6, R5, 0x18 ;  /* 0x00000005060c7211 */ /* 0x001fe200078ec0ff */
[----:B--2---:R-:W-:-:S07]  /*04c0*/  IMAD R6, R24, UR5, RZ ;  /* 0x0000000518067c24 */ /* 0x004fce000f8e02ff */
.L_x_60:
[----:B-1----:R-:W-:-:S06]  /*04d0*/  IMAD.WIDE R4, R7, 0x4, R2 ;  /* 0x0000000407047825 */ /* 0x002fcc00078e0202 */
[----:B------:R-:W2:Y:S01]  /*04e0*/  LDG.E R5, desc[UR8][R4.64] ;  /* 0x0000000804057981 */ /* 0x000ea2000c1e1900 */
[----:B------:R-:W-:-:S05]  /*04f0*/  IMAD.IADD R7, R6, 0x1, R7 ;  /* 0x0000000106077824 */ /* 0x000fca00078e0207 */
[----:B------:R-:W-:Y:S02]  /*0500*/  ISETP.GE.AND P0, PT, R7, UR6, PT ;  /* 0x0000000607007c0c */ /* 0x000fe4000bf06270 */
[--C-:B0-2---:R-:W-:Y:S02]  /*0510*/  SHF.R.U32.HI R8, RZ, 0x8, R5.reuse ;  /* 0x00000008ff087819 */ /* 0x105fe40000011605 */
[----:B------:R-:W-:Y:S02]  /*0520*/  SHF.R.U32.HI R10, RZ, 0x10, R5 ;  /* 0x00000010ff0a7819 */ /* 0x000fe40000011605 */
[C---:B------:R-:W-:Y:S02]  /*0530*/  LOP3.LUT R9, R5.reuse, 0xff, RZ, 0xc0, !PT ;  /* 0x000000ff05097812 */ /* 0x040fe400078ec0ff */
[----:B------:R-:W-:Y:S02]  /*0540*/  LOP3.LUT R11, R8, 0xff, RZ, 0xc0, !PT ;  /* 0x000000ff080b7812 */ /* 0x000fe400078ec0ff */
[----:B------:R-:W-:Y:S01]  /*0550*/  LOP3.LUT R13, R10, 0xff, RZ, 0xc0, !PT ;  /* 0x000000ff0a0d7812 */ /* 0x000fe200078ec0ff */
[C---:B------:R-:W-:Y:S01]  /*0560*/  IMAD.IADD R9, R0.reuse, 0x1, R9 ;  /* 0x0000000100097824 */ /* 0x040fe200078e0209 */
[----:B------:R-:W-:Y:S01]  /*0570*/  LEA.HI R8, R5, R0, RZ, 0x8 ;  /* 0x0000000005087211 */ /* 0x000fe200078f40ff */
[C---:B------:R-:W-:Y:S01]  /*0580*/  IMAD.IADD R11, R0.reuse, 0x1, R11 ;  /* 0x00000001000b7824 */ /* 0x040fe200078e020b */
[----:B------:R-:W-:Y:S01]  /*0590*/  IADD3 R13, PT, PT, R0, R13, RZ ;  /* 0x0000000d000d7210 */ /* 0x000fe20007ffe0ff */
[----:B------:R-:W-:-:S02]  /*05a0*/  IMAD R9, R9, 0x4, R12 ;  /* 0x0000000409097824 */ /* 0x000fc400078e020c */
[--C-:B------:R-:W-:Y:S01]  /*05b0*/  IMAD R11, R11, 0x4, R12.reuse ;  /* 0x000000040b0b7824 */ /* 0x100fe200078e020c */
[----:B------:R-:W-:Y:S01]  /*05c0*/  LEA R13, R13, R12, 0x2 ;  /* 0x0000000c0d0d7211 */ /* 0x000fe200078e10ff */
[----:B------:R-:W-:Y:S01]  /*05d0*/  IMAD R8, R8, 0x4, R12 ;  /* 0x0000000408087824 */ /* 0x000fe200078e020c */
[----:B------:R0:W-:Y:S04]  /*05e0*/  ATOMS.POPC.INC.32 RZ, [R9+URZ] ;  /* 0x0000000009ff7f8c */ /* 0x0001e8000d8000ff */
[----:B------:R0:W-:Y:S04]  /*05f0*/  ATOMS.POPC.INC.32 RZ, [R11+URZ+0x400] ;  /* 0x000400000bff7f8c */ /* 0x0001e8000d8000ff */
[----:B------:R0:W-:Y:S04]  /*0600*/  ATOMS.POPC.INC.32 RZ, [R13+URZ+0x800] ;  /* 0x000800000dff7f8c */ /* 0x0001e8000d8000ff */
[----:B------:R0:W-:Y:S01]  /*0610*/  ATOMS.POPC.INC.32 RZ, [R8+URZ+0xc00] ;  /* 0x000c000008ff7f8c */ /* 0x0001e2000d8000ff */
[----:B------:R-:W-:Y:S05]  /*0620*/  @!P0 BRA `(.L_x_60) ;  /* 0xfffffffc00a88947 */ /* 0x000fea000383ffff */
.L_x_59:
[----:B------:R-:W-:Y:S05]  /*0630*/  BSYNC.RECONVERGENT B0 ;  /* 0x0000000000007941 */ /* 0x000fea0003800200 */
.L_x_58:
[----:B------:R-:W-:Y:S01]  /*0640*/  USHF.L.U32 UR4, UR4, 0x3, URZ ;  /* 0x0000000304047899 */ /* 0x000fe200080006ff */
[----:B------:R-:W-:Y:S05]  /*0650*/  BAR.SYNC.DEFER_BLOCKING 0x0 ;  /* 0x0000000000007b1d */ /* 0x000fea0000010000 */
[----:B------:R-:W-:Y:S01]  /*0660*/  ISETP.GE.AND P0, PT, R27, UR4, PT ;  /* 0x000000041b007c0c */ /* 0x000fe2000bf06270 */
[----:B------:R-:W-:-:S12]  /*0670*/  BSSY.RECONVERGENT B0, `(.L_x_61) ;  /* 0x00000d0000007945 */ /* 0x000fd80003800200 */
[----:B------:R-:W-:Y:S05]  /*0680*/  @P0 BRA `(.L_x_62) ;  /* 0x0000000c00380947 */ /* 0x000fea0003800000 */
[----:B------:R-:W2:Y:S01]  /*0690*/  S2R R3, SR_CgaCtaId ;  /* 0x0000000000037919 */ /* 0x000ea20000008800 */
[----:B------:R-:W-:Y:S02]  /*06a0*/  MOV R0, 0x400 ;  /* 0x0000040000007802 */ /* 0x000fe40000000f00 */
[----:B------:R-:W-:Y:S02]  /*06b0*/  MOV R26, R27 ;  /* 0x0000001b001a7202 */ /* 0x000fe40000000f00 */
[----:B--2---:R-:W-:-:S07]  /*06c0*/  LEA R0, R3, R0, 0x18 ;  /* 0x0000000003007211 */ /* 0x004fce00078ec0ff */
.L_x_64:
[----:B-1----:R-:W-:Y:S02]  /*06d0*/  IMAD R2, R26, 0x400, R0 ;  /* 0x000004001a027824 */ /* 0x002fe400078e0200 */
[----:B------:R-:W-:Y:S02]  /*06e0*/  HFMA2 R25, -RZ, RZ, 0, 3.814697265625e-06 ;  /* 0x00000040ff197431 */ /* 0x000fe400000001ff */
[----:B------:R-:W-:Y:S02]  /*06f0*/  IMAD.IADD R26, R24, 0x1, R26 ;  /* 0x00000001181a7824 */ /* 0x000fe400078e021a */
[----:B------:R-:W-:-:S03]  /*0700*/  IMAD.MOV.U32 R16, RZ, RZ, RZ ;  /* 0x000000ffff107224 */ /* 0x000fc600078e00ff */
[----:B------:R-:W-:-:S13]  /*0710*/  ISETP.GE.AND P1, PT, R26, UR4, PT ;  /* 0x000000041a007c0c */ /* 0x000fda000bf26270 */
.L_x_63:
[----:B-1----:R-:W-:Y:S01]  /*0720*/  IMAD.IADD R3, R2, 0x1, R25 ;  /* 0x0000000102037824 */ /* 0x002fe200078e0219 */
[----:B------:R-:W-:-:S04]  /*0730*/  IADD3 R25, PT, PT, R25, 0x200, RZ ;  /* 0x0000020019197810 */ /* 0x000fc80007ffe0ff */
[----:B------:R-:W1:Y:S01]  /*0740*/  LDS.128 R4, [R3+-0x40] ;  /* 0xffffc00003047984 */ /* 0x000e620000000c00 */
[----:B------:R-:W-:-:S03]  /*0750*/  ISETP.NE.AND P0, PT, R25, 0x440, PT ;  /* 0x000004401900780c */ /* 0x000fc60003f05270 */
[----:B0-----:R-:W0:Y:S04]  /*0760*/  LDS.128 R12, [R3+-0x30] ;  /* 0xffffd000030c7984 */ /* 0x001e280000000c00 */
[----:B------:R-:W2:Y:S04]  /*0770*/  LDS.128 R8, [R3+-0x20] ;  /* 0xffffe00003087984 */ /* 0x000ea80000000c00 */
[----:B------:R-:W3:Y:S01]  /*0780*/  LDS.128 R20, [R3+-0x10] ;  /* 0xfffff00003147984 */ /* 0x000ee20000000c00 */
[----:B-1----:R-:W-:-:S05]  /*0790*/  IADD3 R17, PT, PT, R4, R16, RZ ;  /* 0x0000001004117210 */ /* 0x002fca0007ffe0ff */
[----:B------:R-:W-:-:S04]  /*07a0*/  IMAD.IADD R18, R5, 0x1, R17 ;  /* 0x0000000105127824 */ /* 0x000fc800078e0211 */
[----:B------:R-:W-:-:S05]  /*07b0*/  IMAD.IADD R19, R6, 0x1, R18 ;  /* 0x0000000106137824 */ /* 0x000fca00078e0212 */
[----:B------:R-:W-:Y:S01]  /*07c0*/  IADD3 R4, PT, PT, R7, R19, RZ ;  /* 0x0000001307047210 */ /* 0x000fe20007ffe0ff */
[----:B------:R-:W-:Y:S04]  /*07d0*/  STS.128 [R3+-0x40], R16 ;  /* 0xffffc01003007388 */ /* 0x000fe80000000c00 */
[----:B0-----:R-:W-:Y:S01]  /*07e0*/  IMAD.IADD R5, R4, 0x1, R12 ;  /* 0x0000000104057824 */ /* 0x001fe200078e020c */
[----:B------:R-:W0:Y:S03]  /*07f0*/  LDS.128 R16, [R3] ;  /* 0x0000000003107984 */ /* 0x000e260000000c00 */
[----:B------:R-:W-:-:S05]  /*0800*/  IMAD.IADD R6, R13, 0x1, R5 ;  /* 0x000000010d067824 */ /* 0x000fca00078e0205 */
[----:B------:R-:W-:-:S05]  /*0810*/  IADD3 R7, PT, PT, R14, R6, RZ ;  /* 0x000000060e077210 */ /* 0x000fca0007ffe0ff */
[----:B------:R-:W-:Y:S01]  /*0820*/  IMAD.IADD R12, R15, 0x1, R7 ;  /* 0x000000010f0c7824 */ /* 0x000fe200078e0207 */
[----:B------:R-:W-:Y:S03]  /*0830*/  STS.128 [R3+-0x30], R4 ;  /* 0xffffd00403007388 */ /* 0x000fe60000000c00 */
[----:B--2---:R-:W-:Y:S01]  /*0840*/  IMAD.IADD R13, R12, 0x1, R8 ;  /* 0x000000010c0d7824 */ /* 0x004fe200078e0208 */
[----:B------:R-:W1:Y:S04]  /*0850*/  LDS.128 R4, [R3+0x10] ;  /* 0x0000100003047984 */ /* 0x000e680000000c00 */
[----:B------:R-:W-:-:S05]  /*0860*/  IADD3 R14, PT, PT, R9, R13, RZ ;  /* 0x0000000d090e7210 */ /* 0x000fca0007ffe0ff */
[----:B------:R-:W-:-:S04]  /*0870*/  IMAD.IADD R15, R10, 0x1, R14 ;  /* 0x000000010a0f7824 */ /* 0x000fc800078e020e */
[----:B------:R-:W-:Y:S01]  /*0880*/  IMAD.IADD R8, R11, 0x1, R15 ;  /* 0x000000010b087824 */ /* 0x000fe200078e020f */
[----:B------:R-:W-:Y:S04]  /*0890*/  STS.128 [R3+-0x20], R12 ;  /* 0xffffe00c03007388 */ /* 0x000fe80000000c00 */
[----:B---3--:R-:W-:Y:S01]  /*08a0*/  IADD3 R9, PT, PT, R8, R20, RZ ;  /* 0x0000001408097210 */ /* 0x008fe20007ffe0ff */
[----:B------:R-:W2:Y:S04]  /*08b0*/  LDS.128 R12, [R3+0x20] ;  /* 0x00002000030c7984 */ /* 0x000ea80000000c00 */
[----:B------:R-:W-:-:S04]  /*08c0*/  IMAD.IADD R10, R21, 0x1, R9 ;  /* 0x00000001150a7824 */ /* 0x000fc800078e0209 */
[----:B------:R-:W-:-:S05]  /*08d0*/  IMAD.IADD R11, R22, 0x1, R10 ;  /* 0x00000001160b7824 */ /* 0x000fca00078e020a */
[----:B------:R-:W-:Y:S01]  /*08e0*/  IADD3 R20, PT, PT, R23, R11, RZ ;  /* 0x0000000b17147210 */ /* 0x000fe20007ffe0ff */
[----:B------:R-:W-:Y:S04]  /*08f0*/  STS.128 [R3+-0x10], R8 ;  /* 0xfffff00803007388 */ /* 0x000fe80000000c00 */
[----:B0-----:R-:W-:Y:S01]  /*0900*/  IMAD.IADD R21, R20, 0x1, R16 ;  /* 0x0000000114157824 */ /* 0x001fe200078e0210 */
[----:B------:R-:W0:Y:S03]  /*0910*/  LDS.128 R8, [R3+0x30] ;  /* 0x0000300003087984 */ /* 0x000e260000000c00 */
[----:B------:R-:W-:-:S05]  /*0920*/  IMAD.IADD R22, R17, 0x1, R21 ;  /* 0x0000000111167824 */ /* 0x000fca00078e0215 */
[----:B------:R-:W-:-:S05]  /*0930*/  IADD3 R23, PT, PT, R18, R22, RZ ;  /* 0x0000001612177210 */ /* 0x000fca0007ffe0ff */
[----:B------:R-:W-:Y:S01]  /*0940*/  IMAD.IADD R16, R19, 0x1, R23 ;  /* 0x0000000113107824 */ /* 0x000fe200078e0217 */
[----:B------:R-:W-:Y:S03]  /*0950*/  STS.128 [R3], R20 ;  /* 0x0000001403007388 */ /* 0x000fe60000000c00 */
[----:B-1----:R-:W-:Y:S01]  /*0960*/  IMAD.IADD R17, R16, 0x1, R4 ;  /* 0x0000000110117824 */ /* 0x002fe200078e0204 */
[----:B------:R-:W1:Y:S04]  /*0970*/  LDS.128 R20, [R3+0x40] ;  /* 0x0000400003147984 */ /* 0x000e680000000c00 */
[----:B------:R-:W-:-:S05]  /*0980*/  IADD3 R18, PT, PT, R5, R17, RZ ;  /* 0x0000001105127210 */ /* 0x000fca0007ffe0ff */
[----:B------:R-:W-:-:S04]  /*0990*/  IMAD.IADD R19, R6, 0x1, R18 ;  /* 0x0000000106137824 */ /* 0x000fc800078e0212 */
[----:B------:R-:W-:Y:S01]  /*09a0*/  IMAD.IADD R4, R7, 0x1, R19 ;  /* 0x0000000107047824 */ /* 0x000fe200078e0213 */
[----:B------:R-:W-:Y:S04]  /*09b0*/  STS.128 [R3+0x10], R16 ;  /* 0x0000101003007388 */ /* 0x000fe80000000c00 */
[----:B--2---:R-:W-:Y:S01]  /*09c0*/  IADD3 R5, PT, PT, R4, R12, RZ ;  /* 0x0000000c04057210 */ /* 0x004fe20007ffe0ff */
[----:B------:R-:W2:Y:S04]  /*09d0*/  LDS.128 R16, [R3+0x50] ;  /* 0x0000500003107984 */ /* 0x000ea80000000c00 */
[----:B------:R-:W-:-:S04]  /*09e0*/  IMAD.IADD R6, R13, 0x1, R5 ;  /* 0x000000010d067824 */ /* 0x000fc800078e0205 */
[----:B------:R-:W-:-:S05]  /*09f0*/  IMAD.IADD R7, R14, 0x1, R6 ;  /* 0x000000010e077824 */ /* 0x000fca00078e0206 */
[----:B------:R-:W-:Y:S01]  /*0a00*/  IADD3 R12, PT, PT, R15, R7, RZ ;  /* 0x000000070f0c7210 */ /* 0x000fe20007ffe0ff */
[----:B------:R-:W-:Y:S04]  /*0a10*/  STS.128 [R3+0x20], R4 ;  /* 0x0000200403007388 */ /* 0x000fe80000000c00 */
[----:B0-----:R-:W-:Y:S01]  /*0a20*/  IMAD.IADD R13, R12, 0x1, R8 ;  /* 0x000000010c0d7824 */ /* 0x001fe200078e0208 */
[----:B------:R-:W0:Y:S03]  /*0a30*/  LDS.128 R4, [R3+0x60] ;  /* 0x0000600003047984 */ /* 0x000e260000000c00 */
[----:B------:R-:W-:-:S05]  /*0a40*/  IMAD.IADD R14, R9, 0x1, R13 ;  /* 0x00000001090e7824 */ /* 0x000fca00078e020d */
[----:B------:R-:W-:-:S05]  /*0a50*/  IADD3 R15, PT, PT, R10, R14, RZ ;  /* 0x0000000e0a0f7210 */ /* 0x000fca0007ffe0ff */
[----:B------:R-:W-:Y:S01]  /*0a60*/  IMAD.IADD R8, R11, 0x1, R15 ;  /* 0x000000010b087824 */ /* 0x000fe200078e020f */
[----:B------:R-:W-:Y:S03]  /*0a70*/  STS.128 [R3+0x30], R12 ;  /* 0x0000300c03007388 */ /* 0x000fe60000000c00 */
        /* <DEDUP_REMOVED lines=31> */
[----:B------:R-:W0:Y:S04]  /*0c70*/  LDS.128 R12, [R3+0xc0] ;  /* 0x0000c000030c7984 */ /* 0x000e280000000c00 */
[----:B------:R-:W-:-:S05]  /*0c80*/  IADD3 R10, PT, PT, R21, R9, RZ ;  /* 0x00000009150a7210 */ /* 0x000fca0007ffe0ff */
[----:B------:R-:W-:-:S05]  /*0c90*/  IMAD.IADD R11, R22, 0x1, R10 ;  /* 0x00000001160b7824 */ /* 0x000fca00078e020a */
[----:B------:R-:W-:Y:S01]  /*0ca0*/  IADD3 R20, PT, PT, R23, R11, RZ ;  /* 0x0000000b17147210 */ /* 0x000fe20007ffe0ff */
[----:B------:R-:W-:Y:S04]  /*0cb0*/  STS.128 [R3+0x90], R8 ;  /* 0x0000900803007388 */ /* 0x000fe80000000c00 */
[----:B-1----:R-:W-:Y:S01]  /*0cc0*/  IMAD.IADD R21, R20, 0x1, R16 ;  /* 0x0000000114157824 */ /* 0x002fe200078e0210 */
[----:B------:R-:W1:Y:S04]  /*0cd0*/  LDS.128 R8, [R3+0xd0] ;  /* 0x0000d00003087984 */ /* 0x000e680000000c00 */
[----:B------:R-:W-:-:S05]  /*0ce0*/  IADD3 R22, PT, PT, R17, R21, RZ ;  /* 0x0000001511167210 */ /* 0x000fca0007ffe0ff */
[----:B------:R-:W-:-:S05]  /*0cf0*/  IMAD.IADD R23, R18, 0x1, R22 ;  /* 0x0000000112177824 */ /* 0x000fca00078e0216 */
[----:B------:R-:W-:Y:S01]  /*0d00*/  IADD3 R16, PT, PT, R19, R23, RZ ;  /* 0x0000001713107210 */ /* 0x000fe20007ffe0ff */
[----:B------:R-:W-:Y:S04]  /*0d10*/  STS.128 [R3+0xa0], R20 ;  /* 0x0000a01403007388 */ /* 0x000fe80000000c00 */
[----:B--2---:R-:W-:Y:S01]  /*0d20*/  IMAD.IADD R17, R16, 0x1, R4 ;  /* 0x0000000110117824 */ /* 0x004fe200078e0204 */
[----:B------:R-:W2:Y:S04]  /*0d30*/  LDS.128 R20, [R3+0xe0] ;  /* 0x0000e00003147984 */ /* 0x000ea80000000c00 */
[----:B------:R-:W-:-:S05]  /*0d40*/  IADD3 R18, PT, PT, R5, R17, RZ ;  /* 0x0000001105127210 */ /* 0x000fca0007ffe0ff */
        /* <DEDUP_REMOVED lines=81> */
[----:B-1----:R-:W-:-:S05]  /*1260*/  IMAD.IADD R21, R20, 0x1, R16 ;  /* 0x0000000114157824 */ /* 0x002fca00078e0210 */
[----:B------:R-:W-:-:S05]  /*1270*/  IADD3 R22, PT, PT, R17, R21, RZ ;  /* 0x0000001511167210 */ /* 0x000fca0007ffe0ff */
[----:B------:R-:W-:-:S05]  /*1280*/  IMAD.IADD R23, R18, 0x1, R22 ;  /* 0x0000000112177824 */ /* 0x000fca00078e0216 */
[----:B------:R-:W-:Y:S01]  /*1290*/  IADD3 R16, PT, PT, R19, R23, RZ ;  /* 0x0000001713107210 */ /* 0x000fe20007ffe0ff */
[----:B------:R-:W-:Y:S04]  /*12a0*/  STS.128 [R3+0x190], R20 ;  /* 0x0001901403007388 */ /* 0x000fe80000000c00 */
[----:B--2---:R-:W-:-:S05]  /*12b0*/  IMAD.IADD R17, R16, 0x1, R4 ;  /* 0x0000000110117824 */ /* 0x004fca00078e0204 */
[----:B------:R-:W-:-:S05]  /*12c0*/  IADD3 R18, PT, PT, R5, R17, RZ ;  /* 0x0000001105127210 */ /* 0x000fca0007ffe0ff */
[----:B------:R-:W-:-:S05]  /*12d0*/  IMAD.IADD R19, R6, 0x1, R18 ;  /* 0x0000000106137824 */ /* 0x000fca00078e0212 */
[----:B------:R-:W-:Y:S01]  /*12e0*/  IADD3 R4, PT, PT, R7, R19, RZ ;  /* 0x0000001307047210 */ /* 0x000fe20007ffe0ff */
[----:B------:R1:W-:Y:S04]  /*12f0*/  STS.128 [R3+0x1a0], R16 ;  /* 0x0001a01003007388 */ /* 0x0003e80000000c00 */
[----:B0-----:R-:W-:-:S05]  /*1300*/  IMAD.IADD R5, R4, 0x1, R12 ;  /* 0x0000000104057824 */ /* 0x001fca00078e020c */
[----:B------:R-:W-:-:S05]  /*1310*/  IADD3 R6, PT, PT, R13, R5, RZ ;  /* 0x000000050d067210 */ /* 0x000fca0007ffe0ff */
[----:B------:R-:W-:-:S04]  /*1320*/  IMAD.IADD R7, R14, 0x1, R6 ;  /* 0x000000010e077824 */ /* 0x000fc800078e0206 */
[----:B-1----:R-:W-:Y:S01]  /*1330*/  IMAD.IADD R16, R15, 0x1, R7 ;  /* 0x000000010f107824 */ /* 0x002fe200078e0207 */
[----:B------:R1:W-:Y:S01]  /*1340*/  STS.128 [R3+0x1b0], R4 ;  /* 0x0001b00403007388 */ /* 0x0003e20000000c00 */
[----:B------:R-:W-:Y:S05]  /*1350*/  @P0 BRA `(.L_x_63) ;  /* 0xfffffff000f00947 */ /* 0x000fea000383ffff */
[----:B------:R-:W-:Y:S05]  /*1360*/  @!P1 BRA `(.L_x_64) ;  /* 0xfffffff000d89947 */ /* 0x000fea000383ffff */
.L_x_62:
[----:B------:R-:W-:Y:S05]  /*1370*/  BSYNC.RECONVERGENT B0 ;  /* 0x0000000000007941 */ /* 0x000fea0003800200 */
.L_x_61:
[----:B------:R-:W-:Y:S01]  /*1380*/  BAR.SYNC.DEFER_BLOCKING 0x0 ;  /* 0x0000000000007b1d */ /* 0x000fe20000010000 */
[----:B------:R-:W-:-:S13]  /*1390*/  ISETP.GE.AND P0, PT, R27, UR7, PT ;  /* 0x000000071b007c0c */ /* 0x000fda000bf06270 */
[----:B------:R-:W-:Y:S05]  /*13a0*/  @P0 EXIT ;  /* 0x000000000000094d */ /* 0x000fea0003800000 */
[----:B------:R-:W2:Y:S01]  /*13b0*/  S2UR UR5, SR_CgaCtaId ;  /* 0x00000000000579c3 */ /* 0x000ea20000008800 */
[----:B------:R-:W-:-:S07]  /*13c0*/  UMOV UR4, 0x400 ;  /* 0x0000040000047882 */ /* 0x000fce0000000000 */
[----:B------:R-:W3:Y:S08]  /*13d0*/  LDC R15, c[0x0][0x390] ;  /* 0x0000e400ff0f7b82 */ /* 0x000ef00000000800 */
[----:B-1----:R-:W1:Y:S01]  /*13e0*/  LDC.64 R2, c[0x0][0x388] ;  /* 0x0000e200ff027b82 */ /* 0x002e620000000a00 */
[----:B--2---:R-:W-:-:S12]  /*13f0*/  ULEA UR4, UR5, UR4, 0x18 ;  /* 0x0000000405047291 */ /* 0x004fd8000f8ec0ff */
.L_x_65:
[----:B------:R-:W-:-:S04]  /*1400*/  LEA R0, R27, UR4, 0x2 ;  /* 0x000000041b007c11 */ /* 0x000fc8000f8e10ff */
[C---:B--23--:R-:W-:Y:S02]  /*1410*/  LEA R4, R15.reuse, R0, 0xa ;  /* 0x000000000f047211 */ /* 0x04cfe400078e50ff */
[----:B------:R-:W-:Y:S02]  /*1420*/  LDS R0, [R0] ;  /* 0x0000000000007984 */ /* 0x000fe40000000800 */
[C---:B------:R-:W-:Y:S01]  /*1430*/  LEA R7, R15.reuse, R4, 0xb ;  /* 0x000000040f077211 */ /* 0x040fe200078e58ff */
[C-C-:B------:R-:W-:Y:S01]  /*1440*/  IMAD R6, R15.reuse, 0x400, R4.reuse ;  /* 0x000004000f067824 */ /* 0x140fe200078e0204 */
[----:B------:R-:W-:Y:S01]  /*1450*/  LDS R5, [R4] ;  /* 0x0000000004057984 */ /* 0x000fe20000000800 */
[C---:B0-----:R-:W-:Y:S01]  /*1460*/  IMAD R9, R15.reuse, 0x1000, R4 ;  /* 0x000010000f097824 */ /* 0x041fe200078e0204 */
[C---:B------:R-:W-:Y:S02]  /*1470*/  LEA R8, R15.reuse, R7, 0xa ;  /* 0x000000070f087211 */ /* 0x040fe400078e50ff */
[----:B------:R-:W-:Y:S01]  /*1480*/  LDS R7, [R7] ;  /* 0x0000000007077984 */ /* 0x000fe20000000800 */
[C---:B------:R-:W-:Y:S01]  /*1490*/  IMAD R10, R15.reuse, 0x400, R9 ;  /* 0x000004000f0a7824 */ /* 0x040fe200078e0209 */
[----:B------:R-:W-:-:S02]  /*14a0*/  LEA R12, R15, R9, 0xb ;  /* 0x000000090f0c7211 */ /* 0x000fc400078e58ff */
[----:B------:R-:W0:Y:S04]  /*14b0*/  LDS R6, [R6] ;  /* 0x0000000006067984 */ /* 0x000e280000000800 */
[----:B------:R-:W2:Y:S04]  /*14c0*/  LDS R8, [R8] ;  /* 0x0000000008087984 */ /* 0x000ea80000000800 */
[----:B------:R-:W-:Y:S04]  /*14d0*/  LDS R11, [R9] ;  /* 0x00000000090b7984 */ /* 0x000fe80000000800 */
[----:B------:R-:W3:Y:S04]  /*14e0*/  LDS R10, [R10] ;  /* 0x000000000a0a7984 */ /* 0x000ee80000000800 */
[----:B------:R-:W4:Y:S01]  /*14f0*/  LDS R13, [R12] ;  /* 0x000000000c0d7984 */ /* 0x000f220000000800 */
[----:B0-----:R-:W-:Y:S01]  /*1500*/  IADD3 R0, PT, PT, R6, R5, R0 ;  /* 0x0000000506007210 */ /* 0x001fe20007ffe000 */
[----:B-1----:R-:W-:Y:S01]  /*1510*/  IMAD.WIDE R4, R27, 0x4, R2 ;  /* 0x000000041b047825 */ /* 0x002fe200078e0202 */
[----:B------:R-:W-:-:S02]  /*1520*/  IADD3 R27, PT, PT, R24, R27, RZ ;  /* 0x0000001b181b7210 */ /* 0x000fc40007ffe0ff */
[----:B--2---:R-:W-:Y:S02]  /*1530*/  IADD3 R0, PT, PT, R8, R7, R0 ;  /* 0x0000000708007210 */ /* 0x004fe40007ffe000 */
[----:B------:R-:W-:Y:S02]  /*1540*/  ISETP.GE.AND P0, PT, R27, UR7, PT ;  /* 0x000000071b007c0c */ /* 0x000fe4000bf06270 */
[----:B---3--:R-:W-:-:S05]  /*1550*/  IADD3 R0, PT, PT, R10, R11, R0 ;  /* 0x0000000b0a007210 */ /* 0x008fca0007ffe000 */
[----:B----4-:R-:W-:-:S05]  /*1560*/  IMAD.IADD R13, R0, 0x1, R13 ;  /* 0x00000001000d7824 */ /* 0x010fca00078e020d */
[----:B------:R2:W-:Y:S01]  /*1570*/  REDG.E.ADD.STRONG.GPU desc[UR8][R4.64], R13 ;  /* 0x0000000d0400798e */ /* 0x0005e2000c12e108 */
[----:B------:R-:W-:Y:S05]  /*1580*/  @!P0 BRA `(.L_x_65) ;  /* 0xfffffffc009c8947 */ /* 0x000fea000383ffff */
[----:B------:R-:W-:Y:S05]  /*1590*/  EXIT ;  /* 0x000000000000794d */ /* 0x000fea0003800000 */
.L_x_66:
        /* <DEDUP_REMOVED lines=14> */
.L_x_69:


//--------------------- .nv.shared._Z8oneSweepPiS_S_S_ii --------------------------
	.section	.nv.shared._Z8oneSweepPiS_S_S_ii,"aw",@nobits
	.sectionflags	@""
	.align	16
.nv.shared._Z8oneSweepPiS_S_S_ii:
	.zero		15376


//--------------------- .nv.shared.reserved.0     --------------------------
	.section	.nv.shared.reserved.0,"aw",@nobits
	.weak		__nv_reservedSMEM_offset_0_alias
	.size		__nv_reservedSMEM_offset_0_alias, 0, 64
	.other		__nv_reservedSMEM_offset_0_alias,@"STO_CUDA_RESERVED_SHARED STV_DEFAULT"
__nv_reservedSMEM_offset_0_alias:
	.zero		0
	.zero		64


//--------------------- .nv.global                --------------------------
	.section	.nv.global,"aw",@nobits
	.align	4
.nv.global:
	.type		gTileCounter,@object
	.size		gTileCounter,(.L_0 - gTileCounter)
gTileCounter:
	.zero		4
.L_0:


//--------------------- .nv.shared._Z16globalBinCounterPiS_ii --------------------------
	.section	.nv.shared._Z16globalBinCounterPiS_ii,"aw",@nobits
	.sectionflags	@""
	.align	16
	.zero		1024


//--------------------- .nv.constant0._Z8oneSweepPiS_S_S_ii --------------------------
	.section	.nv.constant0._Z8oneSweepPiS_S_S_ii,"a",@progbits
	.sectionflags	@""
	.align	4
.nv.constant0._Z8oneSweepPiS_S_S_ii:
	.zero		936


//--------------------- .nv.constant0._Z16globalBinCounterPiS_ii --------------------------
	.section	.nv.constant0._Z16globalBinCounterPiS_ii,"a",@progbits
	.sectionflags	@""
	.align	4
.nv.constant0._Z16globalBinCounterPiS_ii:
	.zero		920


//--------------------- SYMBOLS --------------------------

	.type		.nv.reservedSmem.offset0,@object
	.size		.nv.reservedSmem.offset0,0x4
	.type		.nv.reservedSmem.cap,@object
	.size		.nv.reservedSmem.cap,0x4
